// auto-generated by cutlass_sweep.gemm — config: {"arch": "sm_100", "cluster_m": 1, "cluster_n": 1, "dtype": "int8", "dtype_b": "int8", "layout": "tt", "stages": 0, "tile_k": 64, "tile_m": 128, "tile_n": 64}
#include "cutlass/cutlass.h"
#include "cutlass/gemm/collective/collective_builder.hpp"
#include "cutlass/gemm/device/gemm_universal_adapter.h"
#include "cutlass/gemm/kernel/gemm_universal.hpp"
#include "cutlass/epilogue/collective/collective_builder.hpp"

using ElemA = int8_t;
using ElemB = int8_t;
using ElemCD = int8_t;
using Acc  = int32_t;
using TileShape    = cute::Shape<cute::_128, cute::_64, cute::_64>;
using ClusterShape = cute::Shape<cute::_1, cute::_1, cute::_1>;

using CollectiveEpilogue = typename cutlass::epilogue::collective::CollectiveBuilder<
    cutlass::arch::Sm100, cutlass::arch::OpClassTensorOp,
    TileShape, ClusterShape,
    cutlass::epilogue::collective::EpilogueTileAuto,
    Acc, Acc,
    ElemCD, cutlass::layout::RowMajor, 128 / cutlass::sizeof_bits<ElemCD>::value,
    ElemCD, cutlass::layout::RowMajor, 128 / cutlass::sizeof_bits<ElemCD>::value,
    cutlass::epilogue::collective::EpilogueScheduleAuto
  >::CollectiveOp;

using CollectiveMainloop = typename cutlass::gemm::collective::CollectiveBuilder<
    cutlass::arch::Sm100, cutlass::arch::OpClassTensorOp,
    ElemA, cutlass::layout::ColumnMajor, 128 / cutlass::sizeof_bits<ElemA>::value,
    ElemB, cutlass::layout::ColumnMajor, 128 / cutlass::sizeof_bits<ElemB>::value,
    Acc,
    TileShape, ClusterShape,
    cutlass::gemm::collective::StageCountAutoCarveout<static_cast<int>(sizeof(typename CollectiveEpilogue::SharedStorage))>,
    cutlass::gemm::collective::KernelScheduleAuto
  >::CollectiveOp;

using GemmKernel = cutlass::gemm::kernel::GemmUniversal<
    cute::Shape<int,int,int,int>,
    CollectiveMainloop,
    CollectiveEpilogue
>;
using Gemm = cutlass::gemm::device::GemmUniversalAdapter<GemmKernel>;

// Force the device kernel symbol into the cubin without needing a host main.
auto* _anchor = &cutlass::device_kernel<GemmKernel>;


// ===== COMPILED SASS (sm_100a) =====

	.target	sm_100a

	.elftype	@"ET_EXEC"


//--------------------- .note.nv.tkinfo           --------------------------
	.section	.note.nv.tkinfo,"",@"SHT_NOTE"
	.sectionflags	@"SHF_NOTE_NV_TKINFO"
	.tkinfo
        /*0018*/ 	.word	0x00000002
        /*0030*/ 	.string	""
        /*0030*/ 	.string	"ptxas"
        /*0030*/ 	.string	"Cuda compilation tools, release 13.0, V13.0.88"
        /*0030*/ 	.string	"Build cuda_13.0.r13.0/compiler.36424714_0"
        /*0030*/ 	.string	"-arch sm_100a -m 64 "



//--------------------- .note.nv.cuinfo           --------------------------
	.section	.note.nv.cuinfo,"",@"SHT_NOTE"
	.sectionflags	@"SHF_NOTE_NV_CUINFO"
        /*0018*/ 	.short	0x0002
        /*001a*/ 	.short	0x0064
        /*001c*/ 	.short	0x0082
	.zero		2


//--------------------- .nv.info                  --------------------------
	.section	.nv.info,"",@"SHT_CUDA_INFO"
	.align	4


	//----- nvinfo : EIATTR_REGCOUNT
	.align		4
        /*0000*/ 	.byte	0x04, 0x2f
        /*0002*/ 	.short	(.L_19 - .L_18)
	.align		4
.L_18:
        /*0004*/ 	.word	index@(_ZN7cutlass13device_kernelINS_4gemm6kernel13GemmUniversalIN4cute5tupleIJiiiiEEENS1_10collective13CollectiveMmaINS1_35MainloopSm100TmaUmmaWarpSpecializedILi17ELi2ELi4ENS5_IJNS4_1CILi1EEESB_SB_EEEEENS5_IJNSA_ILi128EEENSA_ILi64EEESF_EEEaNS5_IJSB_llEEEaNS5_IJlSB_lEEENS4_8TiledMMAINS4_8MMA_AtomIJNS4_15SM100_MMA_S8_SSIaaiLi128ELi64ELNS4_4UMMA5MajorE1ELSN_0ELNSM_8SaturateE0EEEEEENS4_6LayoutISC_NS5_IJNSA_ILi0EEESS_SS_EEEEENS5_IJNS4_10UnderscoreESV_SV_EEEEENS4_13SM90_TMA_LOADENS4_14ComposedLayoutINS4_7SwizzleILi3ELi4ELi3EEENS4_18smem_ptr_flag_bitsILi8EEENSR_INS5_IJSE_NSA_ILi8EEEEEENS5_IJSB_SE_EEEEEEEvNS4_8identityESY_NSZ_INS10_ILi2ELi4ELi3EEES13_NSR_INS5_IJS14_SF_EEENS5_IJSF_SB_EEEEEEEvS19_EENS_8epilogue10collective18CollectiveEpilogueINS1G_23Sm100TmaWarpSpecializedILi1ELi1ELi64ELb0ELb0EEEJSG_NS5_IJNSR_ISE_SB_EENSR_ISF_SB_EEEEEaSI_aSI_NS1G_6fusion15FusionCallbacksIS1K_NS1O_17LinearCombinationIaiaiLNS_15FloatRoundStyleE2EEESG_S1N_JEEENS4_5SM1004TMEM4LOAD26SM100_TMEM_LOAD_32dp32b64xESY_S1E_NS4_39AutoVectorizingCopyWithAssumedAlignmentILi128EEENS4_14SM90_TMA_STOREES1E_S1Z_S1Z_EEEvvEEEEvNT_6ParamsE)
        /*0008*/ 	.word	0x000000c6


	//----- nvinfo : EIATTR_FRAME_SIZE
	.align		4
.L_19:
        /*000c*/ 	.byte	0x04, 0x11
        /*000e*/ 	.short	(.L_21 - .L_20)
	.align		4
.L_20:
        /*0010*/ 	.word	index@($__internal_2_$__cuda_sm10x_tcgen05_guardrail_trap_unallocated_columns_being_dealloced)
        /*0014*/ 	.word	0x00000000


	//----- nvinfo : EIATTR_FRAME_SIZE
	.align		4
.L_21:
        /*0018*/ 	.byte	0x04, 0x11
        /*001a*/ 	.short	(.L_23 - .L_22)
	.align		4
.L_22:
        /*001c*/ 	.word	index@($__internal_1_$__cuda_sm10x_tcgen05_guardrail_trap_phase_invalid_during_alloc)
        /*0020*/ 	.word	0x00000000


	//----- nvinfo : EIATTR_FRAME_SIZE
	.align		4
.L_23:
        /*0024*/ 	.byte	0x04, 0x11
        /*0026*/ 	.short	(.L_25 - .L_24)
	.align		4
.L_24:
        /*0028*/ 	.word	index@($__internal_0_$__cuda_sm10x_tcgen05_guardrail_trap_col_being_dealloced_not_returned_by_alloc)
        /*002c*/ 	.word	0x00000000


	//----- nvinfo : EIATTR_FRAME_SIZE
	.align		4
.L_25:
        /*0030*/ 	.byte	0x04, 0x11
        /*0032*/ 	.short	(.L_27 - .L_26)
	.align		4
.L_26:
        /*0034*/ 	.word	index@(_ZN7cutlass13device_kernelINS_4gemm6kernel13GemmUniversalIN4cute5tupleIJiiiiEEENS1_10collective13CollectiveMmaINS1_35MainloopSm100TmaUmmaWarpSpecializedILi17ELi2ELi4ENS5_IJNS4_1CILi1EEESB_SB_EEEEENS5_IJNSA_ILi128EEENSA_ILi64EEESF_EEEaNS5_IJSB_llEEEaNS5_IJlSB_lEEENS4_8TiledMMAINS4_8MMA_AtomIJNS4_15SM100_MMA_S8_SSIaaiLi128ELi64ELNS4_4UMMA5MajorE1ELSN_0ELNSM_8SaturateE0EEEEEENS4_6LayoutISC_NS5_IJNSA_ILi0EEESS_SS_EEEEENS5_IJNS4_10UnderscoreESV_SV_EEEEENS4_13SM90_TMA_LOADENS4_14ComposedLayoutINS4_7SwizzleILi3ELi4ELi3EEENS4_18smem_ptr_flag_bitsILi8EEENSR_INS5_IJSE_NSA_ILi8EEEEEENS5_IJSB_SE_EEEEEEEvNS4_8identityESY_NSZ_INS10_ILi2ELi4ELi3EEES13_NSR_INS5_IJS14_SF_EEENS5_IJSF_SB_EEEEEEEvS19_EENS_8epilogue10collective18CollectiveEpilogueINS1G_23Sm100TmaWarpSpecializedILi1ELi1ELi64ELb0ELb0EEEJSG_NS5_IJNSR_ISE_SB_EENSR_ISF_SB_EEEEEaSI_aSI_NS1G_6fusion15FusionCallbacksIS1K_NS1O_17LinearCombinationIaiaiLNS_15FloatRoundStyleE2EEESG_S1N_JEEENS4_5SM1004TMEM4LOAD26SM100_TMEM_LOAD_32dp32b64xESY_S1E_NS4_39AutoVectorizingCopyWithAssumedAlignmentILi128EEENS4_14SM90_TMA_STOREES1E_S1Z_S1Z_EEEvvEEEEvNT_6ParamsE)
        /*0038*/ 	.word	0x00000000


	//----- nvinfo : EIATTR_MIN_STACK_SIZE
	.align		4
.L_27:
        /*003c*/ 	.byte	0x04, 0x12
        /*003e*/ 	.short	(.L_29 - .L_28)
	.align		4
.L_28:
        /*0040*/ 	.word	index@(_ZN7cutlass13device_kernelINS_4gemm6kernel13GemmUniversalIN4cute5tupleIJiiiiEEENS1_10collective13CollectiveMmaINS1_35MainloopSm100TmaUmmaWarpSpecializedILi17ELi2ELi4ENS5_IJNS4_1CILi1EEESB_SB_EEEEENS5_IJNSA_ILi128EEENSA_ILi64EEESF_EEEaNS5_IJSB_llEEEaNS5_IJlSB_lEEENS4_8TiledMMAINS4_8MMA_AtomIJNS4_15SM100_MMA_S8_SSIaaiLi128ELi64ELNS4_4UMMA5MajorE1ELSN_0ELNSM_8SaturateE0EEEEEENS4_6LayoutISC_NS5_IJNSA_ILi0EEESS_SS_EEEEENS5_IJNS4_10UnderscoreESV_SV_EEEEENS4_13SM90_TMA_LOADENS4_14ComposedLayoutINS4_7SwizzleILi3ELi4ELi3EEENS4_18smem_ptr_flag_bitsILi8EEENSR_INS5_IJSE_NSA_ILi8EEEEEENS5_IJSB_SE_EEEEEEEvNS4_8identityESY_NSZ_INS10_ILi2ELi4ELi3EEES13_NSR_INS5_IJS14_SF_EEENS5_IJSF_SB_EEEEEEEvS19_EENS_8epilogue10collective18CollectiveEpilogueINS1G_23Sm100TmaWarpSpecializedILi1ELi1ELi64ELb0ELb0EEEJSG_NS5_IJNSR_ISE_SB_EENSR_ISF_SB_EEEEEaSI_aSI_NS1G_6fusion15FusionCallbacksIS1K_NS1O_17LinearCombinationIaiaiLNS_15FloatRoundStyleE2EEESG_S1N_JEEENS4_5SM1004TMEM4LOAD26SM100_TMEM_LOAD_32dp32b64xESY_S1E_NS4_39AutoVectorizingCopyWithAssumedAlignmentILi128EEENS4_14SM90_TMA_STOREES1E_S1Z_S1Z_EEEvvEEEEvNT_6ParamsE)
        /*0044*/ 	.word	0x00000000
.L_29:


//--------------------- .nv.compat                --------------------------
	.section	.nv.compat,"",@"SHT_CUDA_COMPAT_INFO"
	.align	4
        /*0000*/ 	.byte	0x02, 0x09, 0x01, 0x00, 0x02, 0x02, 0x03, 0x00, 0x02, 0x05, 0x06, 0x00, 0x03, 0x07, 0x01, 0x01
        /*0010*/ 	.byte	0x02, 0x03, 0x01, 0x00, 0x02, 0x06, 0x01, 0x00, 0x04, 0x0b, 0x08, 0x00, 0x01, 0x00, 0x00, 0x00
        /*0020*/ 	.byte	0x00, 0x00, 0x00, 0x00


//--------------------- .nv.info._ZN7cutlass13device_kernelINS_4gemm6kernel13GemmUniversalIN4cute5tupleIJiiiiEEENS1_10collective13CollectiveMmaINS1_35MainloopSm100TmaUmmaWarpSpecializedILi17ELi2ELi4ENS5_IJNS4_1CILi1EEESB_SB_EEEEENS5_IJNSA_ILi128EEENSA_ILi64EEESF_EEEaNS5_IJSB_llEEEaNS5_IJlSB_lEEENS4_8TiledMMAINS4_8MMA_AtomIJNS4_15SM100_MMA_S8_SSIaaiLi128ELi64ELNS4_4UMMA5MajorE1ELSN_0ELNSM_8SaturateE0EEEEEENS4_6LayoutISC_NS5_IJNSA_ILi0EEESS_SS_EEEEENS5_IJNS4_10UnderscoreESV_SV_EEEEENS4_13SM90_TMA_LOADENS4_14ComposedLayoutINS4_7SwizzleILi3ELi4ELi3EEENS4_18smem_ptr_flag_bitsILi8EEENSR_INS5_IJSE_NSA_ILi8EEEEEENS5_IJSB_SE_EEEEEEEvNS4_8identityESY_NSZ_INS10_ILi2ELi4ELi3EEES13_NSR_INS5_IJS14_SF_EEENS5_IJSF_SB_EEEEEEEvS19_EENS_8epilogue10collective18CollectiveEpilogueINS1G_23Sm100TmaWarpSpecializedILi1ELi1ELi64ELb0ELb0EEEJSG_NS5_IJNSR_ISE_SB_EENSR_ISF_SB_EEEEEaSI_aSI_NS1G_6fusion15FusionCallbacksIS1K_NS1O_17LinearCombinationIaiaiLNS_15FloatRoundStyleE2EEESG_S1N_JEEENS4_5SM1004TMEM4LOAD26SM100_TMEM_LOAD_32dp32b64xESY_S1E_NS4_39AutoVectorizingCopyWithAssumedAlignmentILi128EEENS4_14SM90_TMA_STOREES1E_S1Z_S1Z_EEEvvEEEEvNT_6ParamsE --------------------------
	.section	.nv.info._ZN7cutlass13device_kernelINS_4gemm6kernel13GemmUniversalIN4cute5tupleIJiiiiEEENS1_10collective13CollectiveMmaINS1_35MainloopSm100TmaUmmaWarpSpecializedILi17ELi2ELi4ENS5_IJNS4_1CILi1EEESB_SB_EEEEENS5_IJNSA_ILi128EEENSA_ILi64EEESF_EEEaNS5_IJSB_llEEEaNS5_IJlSB_lEEENS4_8TiledMMAINS4_8MMA_AtomIJNS4_15SM100_MMA_S8_SSIaaiLi128ELi64ELNS4_4UMMA5MajorE1ELSN_0ELNSM_8SaturateE0EEEEEENS4_6LayoutISC_NS5_IJNSA_ILi0EEESS_SS_EEEEENS5_IJNS4_10UnderscoreESV_SV_EEEEENS4_13SM90_TMA_LOADENS4_14ComposedLayoutINS4_7SwizzleILi3ELi4ELi3EEENS4_18smem_ptr_flag_bitsILi8EEENSR_INS5_IJSE_NSA_ILi8EEEEEENS5_IJSB_SE_EEEEEEEvNS4_8identityESY_NSZ_INS10_ILi2ELi4ELi3EEES13_NSR_INS5_IJS14_SF_EEENS5_IJSF_SB_EEEEEEEvS19_EENS_8epilogue10collective18CollectiveEpilogueINS1G_23Sm100TmaWarpSpecializedILi1ELi1ELi64ELb0ELb0EEEJSG_NS5_IJNSR_ISE_SB_EENSR_ISF_SB_EEEEEaSI_aSI_NS1G_6fusion15FusionCallbacksIS1K_NS1O_17LinearCombinationIaiaiLNS_15FloatRoundStyleE2EEESG_S1N_JEEENS4_5SM1004TMEM4LOAD26SM100_TMEM_LOAD_32dp32b64xESY_S1E_NS4_39AutoVectorizingCopyWithAssumedAlignmentILi128EEENS4_14SM90_TMA_STOREES1E_S1Z_S1Z_EEEvvEEEEvNT_6ParamsE,"",@"SHT_CUDA_INFO"
	.sectionflags	@""
	.align	4


	//----- nvinfo : EIATTR_CUDA_API_VERSION
	.align		4
        /*0000*/ 	.byte	0x04, 0x37
        /*0002*/ 	.short	(.L_31 - .L_30)
.L_30:
        /*0004*/ 	.word	0x00000082


	//----- nvinfo : EIATTR_KPARAM_INFO
	.align		4
.L_31:
        /*0008*/ 	.byte	0x04, 0x17
        /*000a*/ 	.short	(.L_33 - .L_32)
.L_32:
        /*000c*/ 	.word	0x00000000
        /*0010*/ 	.short	0x0000
        /*0012*/ 	.short	0x0000
        /*0014*/ 	.byte	0x00, 0xf0, 0x01, 0x20


	//----- nvinfo : EIATTR_AT_ENTRY_FRAGMENTS
	.align		4
.L_33:
        /*0018*/ 	.byte	0x04, 0x4f
        /*001a*/ 	.short	(.L_35 - .L_34)


	//   ....[0]....
.L_34:
        /*001c*/ 	.word	0x00000006


	//----- nvinfo : EIATTR_RESERVED_SMEM_USED
	.align		4
.L_35:
        /*0020*/ 	.byte	0x01, 0x41
	.zero		2


	//----- nvinfo : EIATTR_SPARSE_MMA_MASK
	.align		4
        /*0024*/ 	.byte	0x03, 0x50
        /*0026*/ 	.short	0x0000


	//----- nvinfo : EIATTR_TCGEN05_1CTA_USED
	.align		4
        /*0028*/ 	.byte	0x01, 0x51
	.zero		2


	//----- nvinfo : EIATTR_MAXREG_COUNT
	.align		4
        /*002c*/ 	.byte	0x03, 0x1b
        /*002e*/ 	.short	0x00ff


	//----- nvinfo : EIATTR_NUM_BARRIERS
	.align		4
        /*0030*/ 	.byte	0x02, 0x4c
        /*0032*/ 	.byte	0x07
	.zero		1


	//----- nvinfo : EIATTR_EXTERNS
	.align		4
        /*0034*/ 	.byte	0x04, 0x0f
        /*0036*/ 	.short	(.L_37 - .L_36)


	//   ....[0]....
	.align		4
.L_36:
        /*0038*/ 	.word	index@(__assertfail)


	//----- nvinfo : EIATTR_MERCURY_ISA_VERSION
	.align		4
.L_37:
        /*003c*/ 	.byte	0x03, 0x5f
        /*003e*/ 	.short	0x0101


	//----- nvinfo : EIATTR_INT_WARP_WIDE_INSTR_OFFSETS
	.align		4
        /*0040*/ 	.byte	0x04, 0x31
        /*0042*/ 	.short	(.L_39 - .L_38)


	//   ....[0]....
.L_38:
        /*0044*/ 	.word	0x00001f60


	//   ....[1]....
        /*0048*/ 	.word	0x00004010


	//   ....[2]....
        /*004c*/ 	.word	0x00004030


	//   ....[3]....
        /*0050*/ 	.word	0x00004060


	//   ....[4]....
        /*0054*/ 	.word	0x00004a70


	//   ....[5]....
        /*0058*/ 	.word	0x00004b60


	//----- nvinfo : EIATTR_COOP_GROUP_MASK_REGIDS
	.align		4
.L_39:
        /*005c*/ 	.byte	0x04, 0x29
        /*005e*/ 	.short	(.L_41 - .L_40)


	//   ....[0]....
.L_40:
        /*0060*/ 	.word	0xffffffff


	//   ....[1]....
        /*0064*/ 	.word	0xffffffff


	//   ....[2]....
        /*0068*/ 	.word	0xffffffff


	//   ....[3]....
        /*006c*/ 	.word	0xffffffff


	//   ....[4]....
        /*0070*/ 	.word	0xffffffff


	//   ....[5]....
        /*0074*/ 	.word	0xffffffff


	//   ....[6]....
        /*0078*/ 	.word	0xffffffff


	//   ....[7]....
        /*007c*/ 	.word	0xffffffff


	//   ....[8]....
        /*0080*/ 	.word	0xffffffff


	//   ....[9]....
        /*0084*/ 	.word	0xffffffff


	//   ....[10]....
        /*0088*/ 	.word	0xffffffff


	//   ....[11]....
        /*008c*/ 	.word	0xffffffff


	//   ....[12]....
        /*0090*/ 	.word	0xffffffff


	//----- nvinfo : EIATTR_COOP_GROUP_INSTR_OFFSETS
	.align		4
.L_41:
        /*0094*/ 	.byte	0x04, 0x28
        /*0096*/ 	.short	(.L_43 - .L_42)


	//   ....[0]....
.L_42:
        /*0098*/ 	.word	0x00000090


	//   ....[1]....
        /*009c*/ 	.word	0x000004d0


	//   ....[2]....
        /*00a0*/ 	.word	0x00000810


	//   ....[3]....
        /*00a4*/ 	.word	0x00000950


	//   ....[4]....
        /*00a8*/ 	.word	0x00000a50


	//   ....[5]....
        /*00ac*/ 	.word	0x00000bc0


	//   ....[6]....
        /*00b0*/ 	.word	0x00000d60


	//   ....[7]....
        /*00b4*/ 	.word	0x00001e40


	//   ....[8]....
        /*00b8*/ 	.word	0x00003370


	//   ....[9]....
        /*00bc*/ 	.word	0x00003580


	//   ....[10]....
        /*00c0*/ 	.word	0x000035b0


	//   ....[11]....
        /*00c4*/ 	.word	0x00003ef0


	//   ....[12]....
        /*00c8*/ 	.word	0x00004120


	//----- nvinfo : EIATTR_VRC_CTA_INIT_COUNT
	.align		4
.L_43:
        /*00cc*/ 	.byte	0x02, 0x4a
        /*00ce*/ 	.byte	0x80
	.zero		1


	//----- nvinfo : EIATTR_SYSCALL_OFFSETS
	.align		4
        /*00d0*/ 	.byte	0x04, 0x46
        /*00d2*/ 	.short	(.L_45 - .L_44)


	//   ....[0]....
.L_44:
        /*00d4*/ 	.word	0x00005590


	//   ....[1]....
        /*00d8*/ 	.word	0x000056d0


	//   ....[2]....
        /*00dc*/ 	.word	0x00005e70


	//----- nvinfo : EIATTR_MBARRIER_INSTR_OFFSETS
	.align		4
.L_45:
        /*00e0*/ 	.byte	0x04, 0x39
        /*00e2*/ 	.short	(.L_47 - .L_46)


	//   ....[0]....
.L_46:
        /*00e4*/ 	.word	0x000005d0
        /*00e8*/ 	.word	0x000000ff
        /*00ec*/ 	.word	0x00000000
        /*00f0*/ 	.short	0x0100
        /*00f2*/ 	.byte	0x05
	.zero		1


	//   ....[1]....
        /*00f4*/ 	.word	0x000005e0
        /*00f8*/ 	.word	0x000000ff
        /*00fc*/ 	.word	0x00000088
        /*0100*/ 	.short	0x0100
        /*0102*/ 	.byte	0x05
	.zero		1


	//   ....[2]....
        /*0104*/ 	.word	0x000005f0
        /*0108*/ 	.word	0x000000ff
        /*010c*/ 	.word	0x00000008
        /*0110*/ 	.short	0x0100
        /*0112*/ 	.byte	0x05
	.zero		1


	//   ....[3]....
        /*0114*/ 	.word	0x00000600
        /*0118*/ 	.word	0x000000ff
        /*011c*/ 	.word	0x00000090
        /*0120*/ 	.short	0x0100
        /*0122*/ 	.byte	0x05
	.zero		1


	//   ....[4]....
        /*0124*/ 	.word	0x00000610
        /*0128*/ 	.word	0x000000ff
        /*012c*/ 	.word	0x00000010
        /*0130*/ 	.short	0x0100
        /*0132*/ 	.byte	0x05
	.zero		1


	//   ....[5]....
        /*0134*/ 	.word	0x00000620
        /*0138*/ 	.word	0x000000ff
        /*013c*/ 	.word	0x00000098
        /*0140*/ 	.short	0x0100
        /*0142*/ 	.byte	0x05
	.zero		1


	//   ....[6]....
        /*0144*/ 	.word	0x00000630
        /*0148*/ 	.word	0x000000ff
        /*014c*/ 	.word	0x00000018
        /*0150*/ 	.short	0x0100
        /*0152*/ 	.byte	0x05
	.zero		1


	//   ....[7]....
        /*0154*/ 	.word	0x00000640
        /*0158*/ 	.word	0x000000ff
        /*015c*/ 	.word	0x000000a0
        /*0160*/ 	.short	0x0100
        /*0162*/ 	.byte	0x05
	.zero		1


	//   ....[8]....
        /*0164*/ 	.word	0x00000650
        /*0168*/ 	.word	0x000000ff
        /*016c*/ 	.word	0x00000020
        /*0170*/ 	.short	0x0100
        /*0172*/ 	.byte	0x05
	.zero		1


	//   ....[9]....
        /*0174*/ 	.word	0x00000660
        /*0178*/ 	.word	0x000000ff
        /*017c*/ 	.word	0x000000a8
        /*0180*/ 	.short	0x0100
        /*0182*/ 	.byte	0x05
	.zero		1


	//   ....[10]....
        /*0184*/ 	.word	0x00000670
        /*0188*/ 	.word	0x000000ff
        /*018c*/ 	.word	0x00000028
        /*0190*/ 	.short	0x0100
        /*0192*/ 	.byte	0x05
	.zero		1


	//   ....[11]....
        /*0194*/ 	.word	0x00000680
        /*0198*/ 	.word	0x000000ff
        /*019c*/ 	.word	0x000000b0
        /*01a0*/ 	.short	0x0100
        /*01a2*/ 	.byte	0x05
	.zero		1


	//   ....[12]....
        /*01a4*/ 	.word	0x00000690
        /*01a8*/ 	.word	0x000000ff
        /*01ac*/ 	.word	0x00000030
        /*01b0*/ 	.short	0x0100
        /*01b2*/ 	.byte	0x05
	.zero		1


	//   ....[13]....
        /*01b4*/ 	.word	0x000006a0
        /*01b8*/ 	.word	0x000000ff
        /*01bc*/ 	.word	0x000000b8
        /*01c0*/ 	.short	0x0100
        /*01c2*/ 	.byte	0x05
	.zero		1


	//   ....[14]....
        /*01c4*/ 	.word	0x000006b0
        /*01c8*/ 	.word	0x000000ff
        /*01cc*/ 	.word	0x00000038
        /*01d0*/ 	.short	0x0100
        /*01d2*/ 	.byte	0x05
	.zero		1


	//   ....[15]....
        /*01d4*/ 	.word	0x000006c0
        /*01d8*/ 	.word	0x000000ff
        /*01dc*/ 	.word	0x000000c0
        /*01e0*/ 	.short	0x0100
        /*01e2*/ 	.byte	0x05
	.zero		1


	//   ....[16]....
        /*01e4*/ 	.word	0x000006d0
        /*01e8*/ 	.word	0x000000ff
        /*01ec*/ 	.word	0x00000040
        /*01f0*/ 	.short	0x0100
        /*01f2*/ 	.byte	0x05
	.zero		1


	//   ....[17]....
        /*01f4*/ 	.word	0x000006e0
        /*01f8*/ 	.word	0x000000ff
        /*01fc*/ 	.word	0x000000c8
        /*0200*/ 	.short	0x0100
        /*0202*/ 	.byte	0x05
	.zero		1


	//   ....[18]....
        /*0204*/ 	.word	0x000006f0
        /*0208*/ 	.word	0x000000ff
        /*020c*/ 	.word	0x00000048
        /*0210*/ 	.short	0x0100
        /*0212*/ 	.byte	0x05
	.zero		1


	//   ....[19]....
        /*0214*/ 	.word	0x00000700
        /*0218*/ 	.word	0x000000ff
        /*021c*/ 	.word	0x000000d0
        /*0220*/ 	.short	0x0100
        /*0222*/ 	.byte	0x05
	.zero		1


	//   ....[20]....
        /*0224*/ 	.word	0x00000710
        /*0228*/ 	.word	0x000000ff
        /*022c*/ 	.word	0x00000050
        /*0230*/ 	.short	0x0100
        /*0232*/ 	.byte	0x05
	.zero		1


	//   ....[21]....
        /*0234*/ 	.word	0x00000720
        /*0238*/ 	.word	0x000000ff
        /*023c*/ 	.word	0x000000d8
        /*0240*/ 	.short	0x0100
        /*0242*/ 	.byte	0x05
	.zero		1


	//   ....[22]....
        /*0244*/ 	.word	0x00000730
        /*0248*/ 	.word	0x000000ff
        /*024c*/ 	.word	0x00000058
        /*0250*/ 	.short	0x0100
        /*0252*/ 	.byte	0x05
	.zero		1


	//   ....[23]....
        /*0254*/ 	.word	0x00000740
        /*0258*/ 	.word	0x000000ff
        /*025c*/ 	.word	0x000000e0
        /*0260*/ 	.short	0x0100
        /*0262*/ 	.byte	0x05
	.zero		1


	//   ....[24]....
        /*0264*/ 	.word	0x00000750
        /*0268*/ 	.word	0x000000ff
        /*026c*/ 	.word	0x00000060
        /*0270*/ 	.short	0x0100
        /*0272*/ 	.byte	0x05
	.zero		1


	//   ....[25]....
        /*0274*/ 	.word	0x00000760
        /*0278*/ 	.word	0x000000ff
        /*027c*/ 	.word	0x000000e8
        /*0280*/ 	.short	0x0100
        /*0282*/ 	.byte	0x05
	.zero		1


	//   ....[26]....
        /*0284*/ 	.word	0x00000770
        /*0288*/ 	.word	0x000000ff
        /*028c*/ 	.word	0x00000068
        /*0290*/ 	.short	0x0100
        /*0292*/ 	.byte	0x05
	.zero		1


	//   ....[27]....
        /*0294*/ 	.word	0x00000780
        /*0298*/ 	.word	0x000000ff
        /*029c*/ 	.word	0x000000f0
        /*02a0*/ 	.short	0x0100
        /*02a2*/ 	.byte	0x05
	.zero		1


	//   ....[28]....
        /*02a4*/ 	.word	0x00000790
        /*02a8*/ 	.word	0x000000ff
        /*02ac*/ 	.word	0x00000070
        /*02b0*/ 	.short	0x0100
        /*02b2*/ 	.byte	0x05
	.zero		1


	//   ....[29]....
        /*02b4*/ 	.word	0x000007a0
        /*02b8*/ 	.word	0x000000ff
        /*02bc*/ 	.word	0x000000f8
        /*02c0*/ 	.short	0x0100
        /*02c2*/ 	.byte	0x05
	.zero		1


	//   ....[30]....
        /*02c4*/ 	.word	0x000007b0
        /*02c8*/ 	.word	0x000000ff
        /*02cc*/ 	.word	0x00000078
        /*02d0*/ 	.short	0x0100
        /*02d2*/ 	.byte	0x05
	.zero		1


	//   ....[31]....
        /*02d4*/ 	.word	0x000007c0
        /*02d8*/ 	.word	0x000000ff
        /*02dc*/ 	.word	0x00000100
        /*02e0*/ 	.short	0x0100
        /*02e2*/ 	.byte	0x05
	.zero		1


	//   ....[32]....
        /*02e4*/ 	.word	0x000007d0
        /*02e8*/ 	.word	0x000000ff
        /*02ec*/ 	.word	0x00000080
        /*02f0*/ 	.short	0x0100
        /*02f2*/ 	.byte	0x05
	.zero		1


	//   ....[33]....
        /*02f4*/ 	.word	0x000007e0
        /*02f8*/ 	.word	0x000000ff
        /*02fc*/ 	.word	0x00000108
        /*0300*/ 	.short	0x0100
        /*0302*/ 	.byte	0x05
	.zero		1


	//   ....[34]....
        /*0304*/ 	.word	0x00000920
        /*0308*/ 	.word	0x000000ff
        /*030c*/ 	.word	0x00000110
        /*0310*/ 	.short	0x0100
        /*0312*/ 	.byte	0x06
	.zero		1


	//   ....[35]....
        /*0314*/ 	.word	0x00000930
        /*0318*/ 	.word	0x000000ff
        /*031c*/ 	.word	0x00000118
        /*0320*/ 	.short	0x0100
        /*0322*/ 	.byte	0x06
	.zero		1


	//   ....[36]....
        /*0324*/ 	.word	0x00000a20
        /*0328*/ 	.word	0x000000ff
        /*032c*/ 	.word	0x00000120
        /*0330*/ 	.short	0x0100
        /*0332*/ 	.byte	0x05
	.zero		1


	//   ....[37]....
        /*0334*/ 	.word	0x00000a30
        /*0338*/ 	.word	0x000000ff
        /*033c*/ 	.word	0x00000128
        /*0340*/ 	.short	0x0100
        /*0342*/ 	.byte	0x05
	.zero		1


	//   ....[38]....
        /*0344*/ 	.word	0x00000b70
        /*0348*/ 	.word	0x000000ff
        /*034c*/ 	.word	0x00000130
        /*0350*/ 	.short	0x0100
        /*0352*/ 	.byte	0x05
	.zero		1


	//   ....[39]....
        /*0354*/ 	.word	0x00000b80
        /*0358*/ 	.word	0x000000ff
        /*035c*/ 	.word	0x00000140
        /*0360*/ 	.short	0x0100
        /*0362*/ 	.byte	0x05
	.zero		1


	//   ....[40]....
        /*0364*/ 	.word	0x00000b90
        /*0368*/ 	.word	0x000000ff
        /*036c*/ 	.word	0x00000138
        /*0370*/ 	.short	0x0100
        /*0372*/ 	.byte	0x05
	.zero		1


	//   ....[41]....
        /*0374*/ 	.word	0x00000ba0
        /*0378*/ 	.word	0x000000ff
        /*037c*/ 	.word	0x00000148
        /*0380*/ 	.short	0x0100
        /*0382*/ 	.byte	0x05
	.zero		1


	//   ....[42]....
        /*0384*/ 	.word	0x00000cd0
        /*0388*/ 	.word	0x000000ff
        /*038c*/ 	.word	0x00000150
        /*0390*/ 	.short	0x0100
        /*0392*/ 	.byte	0x06
	.zero		1


	//   ....[43]....
        /*0394*/ 	.word	0x00000ce0
        /*0398*/ 	.word	0x000000ff
        /*039c*/ 	.word	0x00000170
        /*03a0*/ 	.short	0x0100
        /*03a2*/ 	.byte	0x06
	.zero		1


	//   ....[44]....
        /*03a4*/ 	.word	0x00000cf0
        /*03a8*/ 	.word	0x000000ff
        /*03ac*/ 	.word	0x00000158
        /*03b0*/ 	.short	0x0100
        /*03b2*/ 	.byte	0x06
	.zero		1


	//   ....[45]....
        /*03b4*/ 	.word	0x00000d00
        /*03b8*/ 	.word	0x000000ff
        /*03bc*/ 	.word	0x00000178
        /*03c0*/ 	.short	0x0100
        /*03c2*/ 	.byte	0x06
	.zero		1


	//   ....[46]....
        /*03c4*/ 	.word	0x00000d10
        /*03c8*/ 	.word	0x000000ff
        /*03cc*/ 	.word	0x00000160
        /*03d0*/ 	.short	0x0100
        /*03d2*/ 	.byte	0x06
	.zero		1


	//   ....[47]....
        /*03d4*/ 	.word	0x00000d20
        /*03d8*/ 	.word	0x000000ff
        /*03dc*/ 	.word	0x00000180
        /*03e0*/ 	.short	0x0100
        /*03e2*/ 	.byte	0x06
	.zero		1


	//   ....[48]....
        /*03e4*/ 	.word	0x00000d30
        /*03e8*/ 	.word	0x000000ff
        /*03ec*/ 	.word	0x00000168
        /*03f0*/ 	.short	0x0100
        /*03f2*/ 	.byte	0x06
	.zero		1


	//   ....[49]....
        /*03f4*/ 	.word	0x00000d40
        /*03f8*/ 	.word	0x000000ff
        /*03fc*/ 	.word	0x00000188
        /*0400*/ 	.short	0x0100
        /*0402*/ 	.byte	0x06
	.zero		1


	//   ....[50]....
        /*0404*/ 	.word	0x00000e30
        /*0408*/ 	.word	0x000000ff
        /*040c*/ 	.word	0x00000190
        /*0410*/ 	.short	0x0100
        /*0412*/ 	.byte	0x05
	.zero		1


	//   ....[51]....
        /*0414*/ 	.word	0x00000e40
        /*0418*/ 	.word	0x000000ff
        /*041c*/ 	.word	0x000001a0
        /*0420*/ 	.short	0x0100
        /*0422*/ 	.byte	0x05
	.zero		1


	//   ....[52]....
        /*0424*/ 	.word	0x00000e50
        /*0428*/ 	.word	0x000000ff
        /*042c*/ 	.word	0x00000198
        /*0430*/ 	.short	0x0100
        /*0432*/ 	.byte	0x05
	.zero		1


	//   ....[53]....
        /*0434*/ 	.word	0x00000e60
        /*0438*/ 	.word	0x000000ff
        /*043c*/ 	.word	0x000001a8
        /*0440*/ 	.short	0x0100
        /*0442*/ 	.byte	0x05
	.zero		1


	//   ....[54]....
        /*0444*/ 	.word	0x00001740
        /*0448*/ 	.word	0x00000003
        /*044c*/ 	.word	0x000001a0
        /*0450*/ 	.short	0x010a
        /*0452*/ 	.byte	0xff
	.zero		1


	//   ....[55]....
        /*0454*/ 	.word	0x00001770
        /*0458*/ 	.word	0x00000003
        /*045c*/ 	.word	0x00000190
        /*0460*/ 	.short	0x0101
        /*0462*/ 	.byte	0xff
	.zero		1


	//   ....[56]....
        /*0464*/ 	.word	0x00001840
        /*0468*/ 	.word	0x000000ff
        /*046c*/ 	.word	0x00000088
        /*0470*/ 	.short	0x010a
        /*0472*/ 	.byte	0x08
	.zero		1


	//   ....[57]....
        /*0474*/ 	.word	0x000018e0
        /*0478*/ 	.word	0x000000ff
        /*047c*/ 	.word	0x00000088
        /*0480*/ 	.short	0x010a
        /*0482*/ 	.byte	0x21
	.zero		1


	//   ....[58]....
        /*0484*/ 	.word	0x00001a30
        /*0488*/ 	.word	0x000000ff
        /*048c*/ 	.word	0x00000088
        /*0490*/ 	.short	0x010a
        /*0492*/ 	.byte	0x08
	.zero		1


	//   ....[59]....
        /*0494*/ 	.word	0x00001b40
        /*0498*/ 	.word	0x000000ff
        /*049c*/ 	.word	0x00000128
        /*04a0*/ 	.short	0x0101
        /*04a2*/ 	.byte	0x04
	.zero		1


	//   ....[60]....
        /*04a4*/ 	.word	0x00001b60
        /*04a8*/ 	.word	0x000000ff
        /*04ac*/ 	.word	0x00000088
        /*04b0*/ 	.short	0x010a
        /*04b2*/ 	.byte	0x08
	.zero		1


	//   ....[61]....
        /*04b4*/ 	.word	0x00001be0
        /*04b8*/ 	.word	0x000000ff
        /*04bc*/ 	.word	0x00000088
        /*04c0*/ 	.short	0x010a
        /*04c2*/ 	.byte	0x11
	.zero		1


	//   ....[62]....
        /*04c4*/ 	.word	0x00001d30
        /*04c8*/ 	.word	0x000000ff
        /*04cc*/ 	.word	0x00000088
        /*04d0*/ 	.short	0x010a
        /*04d2*/ 	.byte	0x08
	.zero		1


	//   ....[63]....
        /*04d4*/ 	.word	0x00001e70
        /*04d8*/ 	.word	0x00000002
        /*04dc*/ 	.word	0x00000130
        /*04e0*/ 	.short	0x010a
        /*04e2*/ 	.byte	0xff
	.zero		1


	//   ....[64]....
        /*04e4*/ 	.word	0x00001f30
        /*04e8*/ 	.word	0x00000002
        /*04ec*/ 	.word	0x00000000
        /*04f0*/ 	.short	0x0101
        /*04f2*/ 	.byte	0xff
	.zero		1


	//   ....[65]....
        /*04f4*/ 	.word	0x00002490
        /*04f8*/ 	.word	0x000000ff
        /*04fc*/ 	.word	0x00000000
        /*0500*/ 	.short	0x010a
        /*0502*/ 	.byte	0x05
	.zero		1


	//   ....[66]....
        /*0504*/ 	.word	0x00002520
        /*0508*/ 	.word	0x000000ff
        /*050c*/ 	.word	0x00000000
        /*0510*/ 	.short	0x010a
        /*0512*/ 	.byte	0x05
	.zero		1


	//   ....[67]....
        /*0514*/ 	.word	0x000025b0
        /*0518*/ 	.word	0x000000ff
        /*051c*/ 	.word	0x00000000
        /*0520*/ 	.short	0x010a
        /*0522*/ 	.byte	0x05
	.zero		1


	//   ....[68]....
        /*0524*/ 	.word	0x00002640
        /*0528*/ 	.word	0x000000ff
        /*052c*/ 	.word	0x00000000
        /*0530*/ 	.short	0x010a
        /*0532*/ 	.byte	0x05
	.zero		1


	//   ....[69]....
        /*0534*/ 	.word	0x000026d0
        /*0538*/ 	.word	0x000000ff
        /*053c*/ 	.word	0x00000000
        /*0540*/ 	.short	0x010a
        /*0542*/ 	.byte	0x05
	.zero		1


	//   ....[70]....
        /*0544*/ 	.word	0x00002760
        /*0548*/ 	.word	0x000000ff
        /*054c*/ 	.word	0x00000000
        /*0550*/ 	.short	0x010a
        /*0552*/ 	.byte	0x05
	.zero		1


	//   ....[71]....
        /*0554*/ 	.word	0x000027f0
        /*0558*/ 	.word	0x000000ff
        /*055c*/ 	.word	0x00000000
        /*0560*/ 	.short	0x010a
        /*0562*/ 	.byte	0x05
	.zero		1


	//   ....[72]....
        /*0564*/ 	.word	0x00002880
        /*0568*/ 	.word	0x000000ff
        /*056c*/ 	.word	0x00000000
        /*0570*/ 	.short	0x010a
        /*0572*/ 	.byte	0x05
	.zero		1


	//   ....[73]....
        /*0574*/ 	.word	0x00002910
        /*0578*/ 	.word	0x000000ff
        /*057c*/ 	.word	0x00000000
        /*0580*/ 	.short	0x010a
        /*0582*/ 	.byte	0x05
	.zero		1


	//   ....[74]....
        /*0584*/ 	.word	0x000029a0
        /*0588*/ 	.word	0x000000ff
        /*058c*/ 	.word	0x00000000
        /*0590*/ 	.short	0x010a
        /*0592*/ 	.byte	0x05
	.zero		1


	//   ....[75]....
        /*0594*/ 	.word	0x00002a30
        /*0598*/ 	.word	0x000000ff
        /*059c*/ 	.word	0x00000000
        /*05a0*/ 	.short	0x010a
        /*05a2*/ 	.byte	0x05
	.zero		1


	//   ....[76]....
        /*05a4*/ 	.word	0x00002ac0
        /*05a8*/ 	.word	0x000000ff
        /*05ac*/ 	.word	0x00000000
        /*05b0*/ 	.short	0x010a
        /*05b2*/ 	.byte	0x05
	.zero		1


	//   ....[77]....
        /*05b4*/ 	.word	0x00002b50
        /*05b8*/ 	.word	0x000000ff
        /*05bc*/ 	.word	0x00000000
        /*05c0*/ 	.short	0x010a
        /*05c2*/ 	.byte	0x05
	.zero		1


	//   ....[78]....
        /*05c4*/ 	.word	0x00002be0
        /*05c8*/ 	.word	0x000000ff
        /*05cc*/ 	.word	0x00000000
        /*05d0*/ 	.short	0x010a
        /*05d2*/ 	.byte	0x05
	.zero		1


	//   ....[79]....
        /*05d4*/ 	.word	0x00002c70
        /*05d8*/ 	.word	0x000000ff
        /*05dc*/ 	.word	0x00000000
        /*05e0*/ 	.short	0x010a
        /*05e2*/ 	.byte	0x05
	.zero		1


	//   ....[80]....
        /*05e4*/ 	.word	0x00002d00
        /*05e8*/ 	.word	0x000000ff
        /*05ec*/ 	.word	0x00000000
        /*05f0*/ 	.short	0x010a
        /*05f2*/ 	.byte	0x05
	.zero		1


	//   ....[81]....
        /*05f4*/ 	.word	0x00002da0
        /*05f8*/ 	.word	0x00000000
        /*05fc*/ 	.word	0x00000000
        /*0600*/ 	.short	0x010a
        /*0602*/ 	.byte	0xff
	.zero		1


	//   ....[82]....
        /*0604*/ 	.word	0x00002ec0
        /*0608*/ 	.word	0x00000000
        /*060c*/ 	.word	0x00000190
        /*0610*/ 	.short	0x010a
        /*0612*/ 	.byte	0xff
	.zero		1


	//   ....[83]....
        /*0614*/ 	.word	0x00002f20
        /*0618*/ 	.word	0x00000004
        /*061c*/ 	.word	0x00000000
        /*0620*/ 	.short	0x0101
        /*0622*/ 	.byte	0xff
	.zero		1


	//   ....[84]....
        /*0624*/ 	.word	0x00002f40
        /*0628*/ 	.word	0x000000ff
        /*062c*/ 	.word	0x00000140
        /*0630*/ 	.short	0x010a
        /*0632*/ 	.byte	0x05
	.zero		1


	//   ....[85]....
        /*0634*/ 	.word	0x00003060
        /*0638*/ 	.word	0x00000000
        /*063c*/ 	.word	0x00000130
        /*0640*/ 	.short	0x010a
        /*0642*/ 	.byte	0xff
	.zero		1


	//   ....[86]....
        /*0644*/ 	.word	0x00003170
        /*0648*/ 	.word	0x00000000
        /*064c*/ 	.word	0x00000000
        /*0650*/ 	.short	0x0101
        /*0652*/ 	.byte	0xff
	.zero		1


	//   ....[87]....
        /*0654*/ 	.word	0x00003200
        /*0658*/ 	.word	0x000000ff
        /*065c*/ 	.word	0x00000140
        /*0660*/ 	.short	0x0106
        /*0662*/ 	.byte	0x05
	.zero		1


	//   ....[88]....
        /*0664*/ 	.word	0x00003220
        /*0668*/ 	.word	0x000000ff
        /*066c*/ 	.word	0x00000140
        /*0670*/ 	.short	0x010a
        /*0672*/ 	.byte	0x05
	.zero		1


	//   ....[89]....
        /*0674*/ 	.word	0x000032b0
        /*0678*/ 	.word	0x000000ff
        /*067c*/ 	.word	0x00000140
        /*0680*/ 	.short	0x0106
        /*0682*/ 	.byte	0x04
	.zero		1


	//   ....[90]....
        /*0684*/ 	.word	0x000032f0
        /*0688*/ 	.word	0x00000000
        /*068c*/ 	.word	0x00000140
        /*0690*/ 	.short	0x010a
        /*0692*/ 	.byte	0xff
	.zero		1


	//   ....[91]....
        /*0694*/ 	.word	0x000037e0
        /*0698*/ 	.word	0x00000000
        /*069c*/ 	.word	0x00000130
        /*06a0*/ 	.short	0x010a
        /*06a2*/ 	.byte	0xff
	.zero		1


	//   ....[92]....
        /*06a4*/ 	.word	0x000038f0
        /*06a8*/ 	.word	0x00000003
        /*06ac*/ 	.word	0x00000000
        /*06b0*/ 	.short	0x0101
        /*06b2*/ 	.byte	0xff
	.zero		1


	//   ....[93]....
        /*06b4*/ 	.word	0x00003900
        /*06b8*/ 	.word	0x000000ff
        /*06bc*/ 	.word	0x00000000
        /*06c0*/ 	.short	0x010a
        /*06c2*/ 	.byte	0x04
	.zero		1


	//   ....[94]....
        /*06c4*/ 	.word	0x00003920
        /*06c8*/ 	.word	0x000000ff
        /*06cc*/ 	.word	0x00000170
        /*06d0*/ 	.short	0x010a
        /*06d2*/ 	.byte	0x08
	.zero		1


	//   ....[95]....
        /*06d4*/ 	.word	0x000039f0
        /*06d8*/ 	.word	0x000000ff
        /*06dc*/ 	.word	0x00000000
        /*06e0*/ 	.short	0x010a
        /*06e2*/ 	.byte	0x07
	.zero		1


	//   ....[96]....
        /*06e4*/ 	.word	0x00003b30
        /*06e8*/ 	.word	0x000000ff
        /*06ec*/ 	.word	0x00000000
        /*06f0*/ 	.short	0x010a
        /*06f2*/ 	.byte	0x04
	.zero		1


	//   ....[97]....
        /*06f4*/ 	.word	0x00003d20
        /*06f8*/ 	.word	0x000000ff
        /*06fc*/ 	.word	0x00000000
        /*0700*/ 	.short	0x010a
        /*0702*/ 	.byte	0x05
	.zero		1


	//   ....[98]....
        /*0704*/ 	.word	0x00003db0
        /*0708*/ 	.word	0x000000ff
        /*070c*/ 	.word	0x00000000
        /*0710*/ 	.short	0x010a
        /*0712*/ 	.byte	0x05
	.zero		1


	//   ....[99]....
        /*0714*/ 	.word	0x00003e40
        /*0718*/ 	.word	0x000000ff
        /*071c*/ 	.word	0x00000000
        /*0720*/ 	.short	0x010a
        /*0722*/ 	.byte	0x05
	.zero		1


	//   ....[100]....
        /*0724*/ 	.word	0x00003ed0
        /*0728*/ 	.word	0x000000ff
        /*072c*/ 	.word	0x00000000
        /*0730*/ 	.short	0x010a
        /*0732*/ 	.byte	0x07
	.zero		1


	//   ....[101]....
        /*0734*/ 	.word	0x00004310
        /*0738*/ 	.word	0x00000000
        /*073c*/ 	.word	0x00000130
        /*0740*/ 	.short	0x010a
        /*0742*/ 	.byte	0xff
	.zero		1


	//   ....[102]....
        /*0744*/ 	.word	0x00004400
        /*0748*/ 	.word	0x00000000
        /*074c*/ 	.word	0x00000000
        /*0750*/ 	.short	0x0101
        /*0752*/ 	.byte	0xff
	.zero		1


	//   ....[103]....
        /*0754*/ 	.word	0x00004720
        /*0758*/ 	.word	0x000000ff
        /*075c*/ 	.word	0x00000128
        /*0760*/ 	.short	0x010a
        /*0762*/ 	.byte	0x06
	.zero		1


	//   ....[104]....
        /*0764*/ 	.word	0x000048a0
        /*0768*/ 	.word	0x000000ff
        /*076c*/ 	.word	0x00000118
        /*0770*/ 	.short	0x010a
        /*0772*/ 	.byte	0x06
	.zero		1


	//   ....[105]....
        /*0774*/ 	.word	0x00004bd0
        /*0778*/ 	.word	0x000000ff
        /*077c*/ 	.word	0x00000110
        /*0780*/ 	.short	0x010b
        /*0782*/ 	.byte	0x06
	.zero		1


	//   ....[106]....
        /*0784*/ 	.word	0x00004bf0
        /*0788*/ 	.word	0x000000ff
        /*078c*/ 	.word	0x00000000
        /*0790*/ 	.short	0x0101
        /*0792*/ 	.byte	0x25
	.zero		1


	//   ....[107]....
        /*0794*/ 	.word	0x00004c30
        /*0798*/ 	.word	0x00000000
        /*079c*/ 	.word	0x00000118
        /*07a0*/ 	.short	0x010a
        /*07a2*/ 	.byte	0xff
	.zero		1


	//   ....[108]....
        /*07a4*/ 	.word	0x00004fa0
        /*07a8*/ 	.word	0x00000000
        /*07ac*/ 	.word	0x00000130
        /*07b0*/ 	.short	0x010a
        /*07b2*/ 	.byte	0xff
	.zero		1


	//   ....[109]....
        /*07b4*/ 	.word	0x000050b0
        /*07b8*/ 	.word	0x00000000
        /*07bc*/ 	.word	0x00000000
        /*07c0*/ 	.short	0x0101
        /*07c2*/ 	.byte	0xff
	.zero		1


	//   ....[110]....
        /*07c4*/ 	.word	0x00005a50
        /*07c8*/ 	.word	0x000000ff
        /*07cc*/ 	.word	0x00000110
        /*07d0*/ 	.short	0x010a
        /*07d2*/ 	.byte	0x2b
	.zero		1


	//   ....[111]....
        /*07d4*/ 	.word	0x00005a60
        /*07d8*/ 	.word	0x00000094
        /*07dc*/ 	.word	0x00000150
        /*07e0*/ 	.short	0x010a
        /*07e2*/ 	.byte	0xff
	.zero		1


	//   ....[112]....
        /*07e4*/ 	.word	0x00005bf0
        /*07e8*/ 	.word	0x000000ff
        /*07ec*/ 	.word	0x00000110
        /*07f0*/ 	.short	0x010a
        /*07f2*/ 	.byte	0x2b
	.zero		1


	//   ....[113]....
        /*07f4*/ 	.word	0x00005cf0
        /*07f8*/ 	.word	0x000000ff
        /*07fc*/ 	.word	0x00000000
        /*0800*/ 	.short	0x0101
        /*0802*/ 	.byte	0x04
	.zero		1


	//   ....[114]....
        /*0804*/ 	.word	0x00005d50
        /*0808*/ 	.word	0x00000094
        /*080c*/ 	.word	0x00000150
        /*0810*/ 	.short	0x010a
        /*0812*/ 	.byte	0xff
	.zero		1


	//   ....[115]....
        /*0814*/ 	.word	0x000060c0
        /*0818*/ 	.word	0x000000ff
        /*081c*/ 	.word	0x00000000
        /*0820*/ 	.short	0x0101
        /*0822*/ 	.byte	0x05
	.zero		1


	//   ....[116]....
        /*0824*/ 	.word	0x000072b0
        /*0828*/ 	.word	0x00000003
        /*082c*/ 	.word	0x000001a0
        /*0830*/ 	.short	0x010a
        /*0832*/ 	.byte	0xff
	.zero		1


	//   ....[117]....
        /*0834*/ 	.word	0x00007310
        /*0838*/ 	.word	0x00000002
        /*083c*/ 	.word	0x00000088
        /*0840*/ 	.short	0x010a
        /*0842*/ 	.byte	0xff
	.zero		1


	//   ....[118]....
        /*0844*/ 	.word	0x00007370
        /*0848*/ 	.word	0x00000002
        /*084c*/ 	.word	0x00000088
        /*0850*/ 	.short	0x010a
        /*0852*/ 	.byte	0xff
	.zero		1


	//   ....[119]....
        /*0854*/ 	.word	0x000073c0
        /*0858*/ 	.word	0x00000002
        /*085c*/ 	.word	0x00000130
        /*0860*/ 	.short	0x010a
        /*0862*/ 	.byte	0xff
	.zero		1


	//   ....[120]....
        /*0864*/ 	.word	0x00007420
        /*0868*/ 	.word	0x00000000
        /*086c*/ 	.word	0x00000000
        /*0870*/ 	.short	0x010a
        /*0872*/ 	.byte	0xff
	.zero		1


	//   ....[121]....
        /*0874*/ 	.word	0x00007480
        /*0878*/ 	.word	0x00000000
        /*087c*/ 	.word	0x00000000
        /*0880*/ 	.short	0x010a
        /*0882*/ 	.byte	0xff
	.zero		1


	//   ....[122]....
        /*0884*/ 	.word	0x000074e0
        /*0888*/ 	.word	0x00000000
        /*088c*/ 	.word	0x00000000
        /*0890*/ 	.short	0x010a
        /*0892*/ 	.byte	0xff
	.zero		1


	//   ....[123]....
        /*0894*/ 	.word	0x00007540
        /*0898*/ 	.word	0x00000000
        /*089c*/ 	.word	0x00000000
        /*08a0*/ 	.short	0x010a
        /*08a2*/ 	.byte	0xff
	.zero		1


	//   ....[124]....
        /*08a4*/ 	.word	0x000075a0
        /*08a8*/ 	.word	0x00000000
        /*08ac*/ 	.word	0x00000000
        /*08b0*/ 	.short	0x010a
        /*08b2*/ 	.byte	0xff
	.zero		1


	//   ....[125]....
        /*08b4*/ 	.word	0x00007600
        /*08b8*/ 	.word	0x00000000
        /*08bc*/ 	.word	0x00000000
        /*08c0*/ 	.short	0x010a
        /*08c2*/ 	.byte	0xff
	.zero		1


	//   ....[126]....
        /*08c4*/ 	.word	0x00007660
        /*08c8*/ 	.word	0x00000000
        /*08cc*/ 	.word	0x00000000
        /*08d0*/ 	.short	0x010a
        /*08d2*/ 	.byte	0xff
	.zero		1


	//   ....[127]....
        /*08d4*/ 	.word	0x000076c0
        /*08d8*/ 	.word	0x00000000
        /*08dc*/ 	.word	0x00000000
        /*08e0*/ 	.short	0x010a
        /*08e2*/ 	.byte	0xff
	.zero		1


	//   ....[128]....
        /*08e4*/ 	.word	0x00007720
        /*08e8*/ 	.word	0x00000000
        /*08ec*/ 	.word	0x00000000
        /*08f0*/ 	.short	0x010a
        /*08f2*/ 	.byte	0xff
	.zero		1


	//   ....[129]....
        /*08f4*/ 	.word	0x00007780
        /*08f8*/ 	.word	0x00000000
        /*08fc*/ 	.word	0x00000000
        /*0900*/ 	.short	0x010a
        /*0902*/ 	.byte	0xff
	.zero		1


	//   ....[130]....
        /*0904*/ 	.word	0x000077e0
        /*0908*/ 	.word	0x00000000
        /*090c*/ 	.word	0x00000000
        /*0910*/ 	.short	0x010a
        /*0912*/ 	.byte	0xff
	.zero		1


	//   ....[131]....
        /*0914*/ 	.word	0x00007840
        /*0918*/ 	.word	0x00000000
        /*091c*/ 	.word	0x00000000
        /*0920*/ 	.short	0x010a
        /*0922*/ 	.byte	0xff
	.zero		1


	//   ....[132]....
        /*0924*/ 	.word	0x000078a0
        /*0928*/ 	.word	0x00000000
        /*092c*/ 	.word	0x00000000
        /*0930*/ 	.short	0x010a
        /*0932*/ 	.byte	0xff
	.zero		1


	//   ....[133]....
        /*0934*/ 	.word	0x00007900
        /*0938*/ 	.word	0x00000000
        /*093c*/ 	.word	0x00000000
        /*0940*/ 	.short	0x010a
        /*0942*/ 	.byte	0xff
	.zero		1


	//   ....[134]....
        /*0944*/ 	.word	0x00007960
        /*0948*/ 	.word	0x00000000
        /*094c*/ 	.word	0x00000000
        /*0950*/ 	.short	0x010a
        /*0952*/ 	.byte	0xff
	.zero		1


	//   ....[135]....
        /*0954*/ 	.word	0x000079c0
        /*0958*/ 	.word	0x00000000
        /*095c*/ 	.word	0x00000000
        /*0960*/ 	.short	0x010a
        /*0962*/ 	.byte	0xff
	.zero		1


	//   ....[136]....
        /*0964*/ 	.word	0x00007a10
        /*0968*/ 	.word	0x00000000
        /*096c*/ 	.word	0x00000190
        /*0970*/ 	.short	0x010a
        /*0972*/ 	.byte	0xff
	.zero		1


	//   ....[137]....
        /*0974*/ 	.word	0x00007a70
        /*0978*/ 	.word	0x00000000
        /*097c*/ 	.word	0x00000140
        /*0980*/ 	.short	0x010a
        /*0982*/ 	.byte	0xff
	.zero		1


	//   ....[138]....
        /*0984*/ 	.word	0x00007ac0
        /*0988*/ 	.word	0x00000000
        /*098c*/ 	.word	0x00000130
        /*0990*/ 	.short	0x010a
        /*0992*/ 	.byte	0xff
	.zero		1


	//   ....[139]....
        /*0994*/ 	.word	0x00007b20
        /*0998*/ 	.word	0x00000000
        /*099c*/ 	.word	0x00000140
        /*09a0*/ 	.short	0x010a
        /*09a2*/ 	.byte	0xff
	.zero		1


	//   ....[140]....
        /*09a4*/ 	.word	0x00007b70
        /*09a8*/ 	.word	0x00000000
        /*09ac*/ 	.word	0x00000130
        /*09b0*/ 	.short	0x010a
        /*09b2*/ 	.byte	0xff
	.zero		1


	//   ....[141]....
        /*09b4*/ 	.word	0x00007bd0
        /*09b8*/ 	.word	0x00000003
        /*09bc*/ 	.word	0x00000170
        /*09c0*/ 	.short	0x010a
        /*09c2*/ 	.byte	0xff
	.zero		1


	//   ....[142]....
        /*09c4*/ 	.word	0x00007c30
        /*09c8*/ 	.word	0x00000000
        /*09cc*/ 	.word	0x00000000
        /*09d0*/ 	.short	0x010a
        /*09d2*/ 	.byte	0xff
	.zero		1


	//   ....[143]....
        /*09d4*/ 	.word	0x00007c90
        /*09d8*/ 	.word	0x00000000
        /*09dc*/ 	.word	0x00000000
        /*09e0*/ 	.short	0x010a
        /*09e2*/ 	.byte	0xff
	.zero		1


	//   ....[144]....
        /*09e4*/ 	.word	0x00007cf0
        /*09e8*/ 	.word	0x00000000
        /*09ec*/ 	.word	0x00000000
        /*09f0*/ 	.short	0x010a
        /*09f2*/ 	.byte	0xff
	.zero		1


	//   ....[145]....
        /*09f4*/ 	.word	0x00007d50
        /*09f8*/ 	.word	0x00000000
        /*09fc*/ 	.word	0x00000000
        /*0a00*/ 	.short	0x010a
        /*0a02*/ 	.byte	0xff
	.zero		1


	//   ....[146]....
        /*0a04*/ 	.word	0x00007db0
        /*0a08*/ 	.word	0x00000000
        /*0a0c*/ 	.word	0x00000000
        /*0a10*/ 	.short	0x010a
        /*0a12*/ 	.byte	0xff
	.zero		1


	//   ....[147]....
        /*0a14*/ 	.word	0x00007e00
        /*0a18*/ 	.word	0x00000000
        /*0a1c*/ 	.word	0x00000130
        /*0a20*/ 	.short	0x010a
        /*0a22*/ 	.byte	0xff
	.zero		1


	//   ....[148]....
        /*0a24*/ 	.word	0x00007e60
        /*0a28*/ 	.word	0x00000000
        /*0a2c*/ 	.word	0x00000128
        /*0a30*/ 	.short	0x010a
        /*0a32*/ 	.byte	0xff
	.zero		1


	//   ....[149]....
        /*0a34*/ 	.word	0x00007ec0
        /*0a38*/ 	.word	0x00000003
        /*0a3c*/ 	.word	0x00000118
        /*0a40*/ 	.short	0x010a
        /*0a42*/ 	.byte	0xff
	.zero		1


	//   ....[150]....
        /*0a44*/ 	.word	0x00007f10
        /*0a48*/ 	.word	0x00000000
        /*0a4c*/ 	.word	0x00000130
        /*0a50*/ 	.short	0x010a
        /*0a52*/ 	.byte	0xff
	.zero		1


	//   ....[151]....
        /*0a54*/ 	.word	0x00007f70
        /*0a58*/ 	.word	0x00000000
        /*0a5c*/ 	.word	0x00000110
        /*0a60*/ 	.short	0x010a
        /*0a62*/ 	.byte	0xff
	.zero		1


	//   ....[152]....
        /*0a64*/ 	.word	0x00007fc0
        /*0a68*/ 	.word	0x00000094
        /*0a6c*/ 	.word	0x00000150
        /*0a70*/ 	.short	0x010a
        /*0a72*/ 	.byte	0xff
	.zero		1


	//----- nvinfo : EIATTR_NUM_MBARRIERS
	.align		4
.L_47:
        /*0a74*/ 	.byte	0x03, 0x38
        /*0a76*/ 	.short	0x0036


	//----- nvinfo : EIATTR_EXIT_INSTR_OFFSETS
	.align		4
        /*0a78*/ 	.byte	0x04, 0x1c
        /*0a7a*/ 	.short	(.L_49 - .L_48)


	//   ....[0]....
.L_48:
        /*0a7c*/ 	.word	0x00002dd0


	//   ....[1]....
        /*0a80*/ 	.word	0x000032c0


	//   ....[2]....
        /*0a84*/ 	.word	0x00003320


	//   ....[3]....
        /*0a88*/ 	.word	0x00004130


	//   ....[4]....
        /*0a8c*/ 	.word	0x00004c60


	//   ....[5]....
        /*0a90*/ 	.word	0x00004ca0


	//   ....[6]....
        /*0a94*/ 	.word	0x000072a0


	//----- nvinfo : EIATTR_MAX_THREADS
	.align		4
.L_49:
        /*0a98*/ 	.byte	0x04, 0x05
        /*0a9a*/ 	.short	(.L_51 - .L_50)
.L_50:
        /*0a9c*/ 	.word	0x00000100
        /*0aa0*/ 	.word	0x00000001
        /*0aa4*/ 	.word	0x00000001


	//----- nvinfo : EIATTR_CRS_STACK_SIZE
	.align		4
.L_51:
        /*0aa8*/ 	.byte	0x04, 0x1e
        /*0aaa*/ 	.short	(.L_53 - .L_52)
.L_52:
        /*0aac*/ 	.word	0x00000000


	//----- nvinfo : EIATTR_CBANK_PARAM_SIZE
	.align		4
.L_53:
        /*0ab0*/ 	.byte	0x03, 0x19
        /*0ab2*/ 	.short	0x0800


	//----- nvinfo : EIATTR_PARAM_CBANK
	.align		4
        /*0ab4*/ 	.byte	0x04, 0x0a
        /*0ab6*/ 	.short	(.L_55 - .L_54)
	.align		4
.L_54:
        /*0ab8*/ 	.word	index@(.nv.constant0._ZN7cutlass13device_kernelINS_4gemm6kernel13GemmUniversalIN4cute5tupleIJiiiiEEENS1_10collective13CollectiveMmaINS1_35MainloopSm100TmaUmmaWarpSpecializedILi17ELi2ELi4ENS5_IJNS4_1CILi1EEESB_SB_EEEEENS5_IJNSA_ILi128EEENSA_ILi64EEESF_EEEaNS5_IJSB_llEEEaNS5_IJlSB_lEEENS4_8TiledMMAINS4_8MMA_AtomIJNS4_15SM100_MMA_S8_SSIaaiLi128ELi64ELNS4_4UMMA5MajorE1ELSN_0ELNSM_8SaturateE0EEEEEENS4_6LayoutISC_NS5_IJNSA_ILi0EEESS_SS_EEEEENS5_IJNS4_10UnderscoreESV_SV_EEEEENS4_13SM90_TMA_LOADENS4_14ComposedLayoutINS4_7SwizzleILi3ELi4ELi3EEENS4_18smem_ptr_flag_bitsILi8EEENSR_INS5_IJSE_NSA_ILi8EEEEEENS5_IJSB_SE_EEEEEEEvNS4_8identityESY_NSZ_INS10_ILi2ELi4ELi3EEES13_NSR_INS5_IJS14_SF_EEENS5_IJSF_SB_EEEEEEEvS19_EENS_8epilogue10collective18CollectiveEpilogueINS1G_23Sm100TmaWarpSpecializedILi1ELi1ELi64ELb0ELb0EEEJSG_NS5_IJNSR_ISE_SB_EENSR_ISF_SB_EEEEEaSI_aSI_NS1G_6fusion15FusionCallbacksIS1K_NS1O_17LinearCombinationIaiaiLNS_15FloatRoundStyleE2EEESG_S1N_JEEENS4_5SM1004TMEM4LOAD26SM100_TMEM_LOAD_32dp32b64xESY_S1E_NS4_39AutoVectorizingCopyWithAssumedAlignmentILi128EEENS4_14SM90_TMA_STOREES1E_S1Z_S1Z_EEEvvEEEEvNT_6ParamsE)
        /*0abc*/ 	.short	0x0380
        /*0abe*/ 	.short	0x0800


	//----- nvinfo : EIATTR_SW_WAR
	.align		4
.L_55:
        /*0ac0*/ 	.byte	0x04, 0x36
        /*0ac2*/ 	.short	(.L_57 - .L_56)
.L_56:
        /*0ac4*/ 	.word	0x00000008
.L_57:


//--------------------- .nv.callgraph             --------------------------
	.section	.nv.callgraph,"",@"SHT_CUDA_CALLGRAPH"
	.align	4
	.sectionentsize	8
	.align		4
        /*0000*/ 	.word	0x00000000
	.align		4
        /*0004*/ 	.word	0xffffffff
	.align		4
        /*0008*/ 	.word	index@(_ZN7cutlass13device_kernelINS_4gemm6kernel13GemmUniversalIN4cute5tupleIJiiiiEEENS1_10collective13CollectiveMmaINS1_35MainloopSm100TmaUmmaWarpSpecializedILi17ELi2ELi4ENS5_IJNS4_1CILi1EEESB_SB_EEEEENS5_IJNSA_ILi128EEENSA_ILi64EEESF_EEEaNS5_IJSB_llEEEaNS5_IJlSB_lEEENS4_8TiledMMAINS4_8MMA_AtomIJNS4_15SM100_MMA_S8_SSIaaiLi128ELi64ELNS4_4UMMA5MajorE1ELSN_0ELNSM_8SaturateE0EEEEEENS4_6LayoutISC_NS5_IJNSA_ILi0EEESS_SS_EEEEENS5_IJNS4_10UnderscoreESV_SV_EEEEENS4_13SM90_TMA_LOADENS4_14ComposedLayoutINS4_7SwizzleILi3ELi4ELi3EEENS4_18smem_ptr_flag_bitsILi8EEENSR_INS5_IJSE_NSA_ILi8EEEEEENS5_IJSB_SE_EEEEEEEvNS4_8identityESY_NSZ_INS10_ILi2ELi4ELi3EEES13_NSR_INS5_IJS14_SF_EEENS5_IJSF_SB_EEEEEEEvS19_EENS_8epilogue10collective18CollectiveEpilogueINS1G_23Sm100TmaWarpSpecializedILi1ELi1ELi64ELb0ELb0EEEJSG_NS5_IJNSR_ISE_SB_EENSR_ISF_SB_EEEEEaSI_aSI_NS1G_6fusion15FusionCallbacksIS1K_NS1O_17LinearCombinationIaiaiLNS_15FloatRoundStyleE2EEESG_S1N_JEEENS4_5SM1004TMEM4LOAD26SM100_TMEM_LOAD_32dp32b64xESY_S1E_NS4_39AutoVectorizingCopyWithAssumedAlignmentILi128EEENS4_14SM90_TMA_STOREES1E_S1Z_S1Z_EEEvvEEEEvNT_6ParamsE)
	.align		4
        /*000c*/ 	.word	index@(__assertfail)
	.align		4
        /*0010*/ 	.word	0x00000000
	.align		4
        /*0014*/ 	.word	0xfffffffe
	.align		4
        /*0018*/ 	.word	0x00000000
	.align		4
        /*001c*/ 	.word	0xfffffffd
	.align		4
        /*0020*/ 	.word	0x00000000
	.align		4
        /*0024*/ 	.word	0xfffffffc


//--------------------- .nv.constant4             --------------------------
	.section	.nv.constant4,"a",@progbits
	.align	8
	.align		8
.nv.constant4:
        /*0000*/ 	.dword	__assertfail
	.align		8
        /*0008*/ 	.dword	__unnamed_1
	.align		8
        /*0010*/ 	.dword	__unnamed_2
	.align		8
        /*0018*/ 	.dword	_ZN40_INTERNAL_1d38c84a_4_k_cu_030aa10c_330074cuda3std3__45__cpo5beginE
	.align		8
        /*0020*/ 	.dword	_ZN40_INTERNAL_1d38c84a_4_k_cu_030aa10c_330074cuda3std3__45__cpo3endE
	.align		8
        /*0028*/ 	.dword	_ZN40_INTERNAL_1d38c84a_4_k_cu_030aa10c_330074cuda3std3__45__cpo6cbeginE
	.align		8
        /*0030*/ 	.dword	_ZN40_INTERNAL_1d38c84a_4_k_cu_030aa10c_330074cuda3std3__45__cpo4cendE
	.align		8
        /*0038*/ 	.dword	_ZN40_INTERNAL_1d38c84a_4_k_cu_030aa10c_330074cuda3std3__442_GLOBAL__N__1d38c84a_4_k_cu_030aa10c_330076ignoreE
	.align		8
        /*0040*/ 	.dword	_ZN40_INTERNAL_1d38c84a_4_k_cu_030aa10c_330074cuda3std3__419piecewise_constructE
	.align		8
        /*0048*/ 	.dword	_ZN40_INTERNAL_1d38c84a_4_k_cu_030aa10c_330074cuda3std3__48in_placeE
	.align		8
        /*0050*/ 	.dword	_ZN40_INTERNAL_1d38c84a_4_k_cu_030aa10c_330074cuda3std6ranges3__45__cpo4swapE
	.align		8
        /*0058*/ 	.dword	_ZN40_INTERNAL_1d38c84a_4_k_cu_030aa10c_330074cuda3std6ranges3__45__cpo9iter_moveE
	.align		8
        /*0060*/ 	.dword	_ZN40_INTERNAL_1d38c84a_4_k_cu_030aa10c_330074cute7productE
	.align		8
        /*0068*/ 	.dword	_ZN40_INTERNAL_1d38c84a_4_k_cu_030aa10c_330074cute1_E
	.align		8
        /*0070*/ 	.dword	$str$25
	.align		8
        /*0078*/ 	.dword	$str$26
	.align		8
        /*0080*/ 	.dword	$str$27
	.align		8
        /*0088*/ 	.dword	$str$28


//--------------------- .text._ZN7cutlass13device_kernelINS_4gemm6kernel13GemmUniversalIN4cute5tupleIJiiiiEEENS1_10collective13CollectiveMmaINS1_35MainloopSm100TmaUmmaWarpSpecializedILi17ELi2ELi4ENS5_IJNS4_1CILi1EEESB_SB_EEEEENS5_IJNSA_ILi128EEENSA_ILi64EEESF_EEEaNS5_IJSB_llEEEaNS5_IJlSB_lEEENS4_8TiledMMAINS4_8MMA_AtomIJNS4_15SM100_MMA_S8_SSIaaiLi128ELi64ELNS4_4UMMA5MajorE1ELSN_0ELNSM_8SaturateE0EEEEEENS4_6LayoutISC_NS5_IJNSA_ILi0EEESS_SS_EEEEENS5_IJNS4_10UnderscoreESV_SV_EEEEENS4_13SM90_TMA_LOADENS4_14ComposedLayoutINS4_7SwizzleILi3ELi4ELi3EEENS4_18smem_ptr_flag_bitsILi8EEENSR_INS5_IJSE_NSA_ILi8EEEEEENS5_IJSB_SE_EEEEEEEvNS4_8identityESY_NSZ_INS10_ILi2ELi4ELi3EEES13_NSR_INS5_IJS14_SF_EEENS5_IJSF_SB_EEEEEEEvS19_EENS_8epilogue10collective18CollectiveEpilogueINS1G_23Sm100TmaWarpSpecializedILi1ELi1ELi64ELb0ELb0EEEJSG_NS5_IJNSR_ISE_SB_EENSR_ISF_SB_EEEEEaSI_aSI_NS1G_6fusion15FusionCallbacksIS1K_NS1O_17LinearCombinationIaiaiLNS_15FloatRoundStyleE2EEESG_S1N_JEEENS4_5SM1004TMEM4LOAD26SM100_TMEM_LOAD_32dp32b64xESY_S1E_NS4_39AutoVectorizingCopyWithAssumedAlignmentILi128EEENS4_14SM90_TMA_STOREES1E_S1Z_S1Z_EEEvvEEEEvNT_6ParamsE --------------------------
	.section	.text._ZN7cutlass13device_kernelINS_4gemm6kernel13GemmUniversalIN4cute5tupleIJiiiiEEENS1_10collective13CollectiveMmaINS1_35MainloopSm100TmaUmmaWarpSpecializedILi17ELi2ELi4ENS5_IJNS4_1CILi1EEESB_SB_EEEEENS5_IJNSA_ILi128EEENSA_ILi64EEESF_EEEaNS5_IJSB_llEEEaNS5_IJlSB_lEEENS4_8TiledMMAINS4_8MMA_AtomIJNS4_15SM100_MMA_S8_SSIaaiLi128ELi64ELNS4_4UMMA5MajorE1ELSN_0ELNSM_8SaturateE0EEEEEENS4_6LayoutISC_NS5_IJNSA_ILi0EEESS_SS_EEEEENS5_IJNS4_10UnderscoreESV_SV_EEEEENS4_13SM90_TMA_LOADENS4_14ComposedLayoutINS4_7SwizzleILi3ELi4ELi3EEENS4_18smem_ptr_flag_bitsILi8EEENSR_INS5_IJSE_NSA_ILi8EEEEEENS5_IJSB_SE_EEEEEEEvNS4_8identityESY_NSZ_INS10_ILi2ELi4ELi3EEES13_NSR_INS5_IJS14_SF_EEENS5_IJSF_SB_EEEEEEEvS19_EENS_8epilogue10collective18CollectiveEpilogueINS1G_23Sm100TmaWarpSpecializedILi1ELi1ELi64ELb0ELb0EEEJSG_NS5_IJNSR_ISE_SB_EENSR_ISF_SB_EEEEEaSI_aSI_NS1G_6fusion15FusionCallbacksIS1K_NS1O_17LinearCombinationIaiaiLNS_15FloatRoundStyleE2EEESG_S1N_JEEENS4_5SM1004TMEM4LOAD26SM100_TMEM_LOAD_32dp32b64xESY_S1E_NS4_39AutoVectorizingCopyWithAssumedAlignmentILi128EEENS4_14SM90_TMA_STOREES1E_S1Z_S1Z_EEEvvEEEEvNT_6ParamsE,"ax",@progbits
	.align	128
.text._ZN7cutlass13device_kernelINS_4gemm6kernel13GemmUniversalIN4cute5tupleIJiiiiEEENS1_10collective13CollectiveMmaINS1_35MainloopSm100TmaUmmaWarpSpecializedILi17ELi2ELi4ENS5_IJNS4_1CILi1EEESB_SB_EEEEENS5_IJNSA_ILi128EEENSA_ILi64EEESF_EEEaNS5_IJSB_llEEEaNS5_IJlSB_lEEENS4_8TiledMMAINS4_8MMA_AtomIJNS4_15SM100_MMA_S8_SSIaaiLi128ELi64ELNS4_4UMMA5MajorE1ELSN_0ELNSM_8SaturateE0EEEEEENS4_6LayoutISC_NS5_IJNSA_ILi0EEESS_SS_EEEEENS5_IJNS4_10UnderscoreESV_SV_EEEEENS4_13SM90_TMA_LOADENS4_14ComposedLayoutINS4_7SwizzleILi3ELi4ELi3EEENS4_18smem_ptr_flag_bitsILi8EEENSR_INS5_IJSE_NSA_ILi8EEEEEENS5_IJSB_SE_EEEEEEEvNS4_8identityESY_NSZ_INS10_ILi2ELi4ELi3EEES13_NSR_INS5_IJS14_SF_EEENS5_IJSF_SB_EEEEEEEvS19_EENS_8epilogue10collective18CollectiveEpilogueINS1G_23Sm100TmaWarpSpecializedILi1ELi1ELi64ELb0ELb0EEEJSG_NS5_IJNSR_ISE_SB_EENSR_ISF_SB_EEEEEaSI_aSI_NS1G_6fusion15FusionCallbacksIS1K_NS1O_17LinearCombinationIaiaiLNS_15FloatRoundStyleE2EEESG_S1N_JEEENS4_5SM1004TMEM4LOAD26SM100_TMEM_LOAD_32dp32b64xESY_S1E_NS4_39AutoVectorizingCopyWithAssumedAlignmentILi128EEENS4_14SM90_TMA_STOREES1E_S1Z_S1Z_EEEvvEEEEvNT_6ParamsE:
        .type           _ZN7cutlass13device_kernelINS_4gemm6kernel13GemmUniversalIN4cute5tupleIJiiiiEEENS1_10collective13CollectiveMmaINS1_35MainloopSm100TmaUmmaWarpSpecializedILi17ELi2ELi4ENS5_IJNS4_1CILi1EEESB_SB_EEEEENS5_IJNSA_ILi128EEENSA_ILi64EEESF_EEEaNS5_IJSB_llEEEaNS5_IJlSB_lEEENS4_8TiledMMAINS4_8MMA_AtomIJNS4_15SM100_MMA_S8_SSIaaiLi128ELi64ELNS4_4UMMA5MajorE1ELSN_0ELNSM_8SaturateE0EEEEEENS4_6LayoutISC_NS5_IJNSA_ILi0EEESS_SS_EEEEENS5_IJNS4_10UnderscoreESV_SV_EEEEENS4_13SM90_TMA_LOADENS4_14ComposedLayoutINS4_7SwizzleILi3ELi4ELi3EEENS4_18smem_ptr_flag_bitsILi8EEENSR_INS5_IJSE_NSA_ILi8EEEEEENS5_IJSB_SE_EEEEEEEvNS4_8identityESY_NSZ_INS10_ILi2ELi4ELi3EEES13_NSR_INS5_IJS14_SF_EEENS5_IJSF_SB_EEEEEEEvS19_EENS_8epilogue10collective18CollectiveEpilogueINS1G_23Sm100TmaWarpSpecializedILi1ELi1ELi64ELb0ELb0EEEJSG_NS5_IJNSR_ISE_SB_EENSR_ISF_SB_EEEEEaSI_aSI_NS1G_6fusion15FusionCallbacksIS1K_NS1O_17LinearCombinationIaiaiLNS_15FloatRoundStyleE2EEESG_S1N_JEEENS4_5SM1004TMEM4LOAD26SM100_TMEM_LOAD_32dp32b64xESY_S1E_NS4_39AutoVectorizingCopyWithAssumedAlignmentILi128EEENS4_14SM90_TMA_STOREES1E_S1Z_S1Z_EEEvvEEEEvNT_6ParamsE,@function
        .size           _ZN7cutlass13device_kernelINS_4gemm6kernel13GemmUniversalIN4cute5tupleIJiiiiEEENS1_10collective13CollectiveMmaINS1_35MainloopSm100TmaUmmaWarpSpecializedILi17ELi2ELi4ENS5_IJNS4_1CILi1EEESB_SB_EEEEENS5_IJNSA_ILi128EEENSA_ILi64EEESF_EEEaNS5_IJSB_llEEEaNS5_IJlSB_lEEENS4_8TiledMMAINS4_8MMA_AtomIJNS4_15SM100_MMA_S8_SSIaaiLi128ELi64ELNS4_4UMMA5MajorE1ELSN_0ELNSM_8SaturateE0EEEEEENS4_6LayoutISC_NS5_IJNSA_ILi0EEESS_SS_EEEEENS5_IJNS4_10UnderscoreESV_SV_EEEEENS4_13SM90_TMA_LOADENS4_14ComposedLayoutINS4_7SwizzleILi3ELi4ELi3EEENS4_18smem_ptr_flag_bitsILi8EEENSR_INS5_IJSE_NSA_ILi8EEEEEENS5_IJSB_SE_EEEEEEEvNS4_8identityESY_NSZ_INS10_ILi2ELi4ELi3EEES13_NSR_INS5_IJS14_SF_EEENS5_IJSF_SB_EEEEEEEvS19_EENS_8epilogue10collective18CollectiveEpilogueINS1G_23Sm100TmaWarpSpecializedILi1ELi1ELi64ELb0ELb0EEEJSG_NS5_IJNSR_ISE_SB_EENSR_ISF_SB_EEEEEaSI_aSI_NS1G_6fusion15FusionCallbacksIS1K_NS1O_17LinearCombinationIaiaiLNS_15FloatRoundStyleE2EEESG_S1N_JEEENS4_5SM1004TMEM4LOAD26SM100_TMEM_LOAD_32dp32b64xESY_S1E_NS4_39AutoVectorizingCopyWithAssumedAlignmentILi128EEENS4_14SM90_TMA_STOREES1E_S1Z_S1Z_EEEvvEEEEvNT_6ParamsE,(.L_x_168 - _ZN7cutlass13device_kernelINS_4gemm6kernel13GemmUniversalIN4cute5tupleIJiiiiEEENS1_10collective13CollectiveMmaINS1_35MainloopSm100TmaUmmaWarpSpecializedILi17ELi2ELi4ENS5_IJNS4_1CILi1EEESB_SB_EEEEENS5_IJNSA_ILi128EEENSA_ILi64EEESF_EEEaNS5_IJSB_llEEEaNS5_IJlSB_lEEENS4_8TiledMMAINS4_8MMA_AtomIJNS4_15SM100_MMA_S8_SSIaaiLi128ELi64ELNS4_4UMMA5MajorE1ELSN_0ELNSM_8SaturateE0EEEEEENS4_6LayoutISC_NS5_IJNSA_ILi0EEESS_SS_EEEEENS5_IJNS4_10UnderscoreESV_SV_EEEEENS4_13SM90_TMA_LOADENS4_14ComposedLayoutINS4_7SwizzleILi3ELi4ELi3EEENS4_18smem_ptr_flag_bitsILi8EEENSR_INS5_IJSE_NSA_ILi8EEEEEENS5_IJSB_SE_EEEEEEEvNS4_8identityESY_NSZ_INS10_ILi2ELi4ELi3EEES13_NSR_INS5_IJS14_SF_EEENS5_IJSF_SB_EEEEEEEvS19_EENS_8epilogue10collective18CollectiveEpilogueINS1G_23Sm100TmaWarpSpecializedILi1ELi1ELi64ELb0ELb0EEEJSG_NS5_IJNSR_ISE_SB_EENSR_ISF_SB_EEEEEaSI_aSI_NS1G_6fusion15FusionCallbacksIS1K_NS1O_17LinearCombinationIaiaiLNS_15FloatRoundStyleE2EEESG_S1N_JEEENS4_5SM1004TMEM4LOAD26SM100_TMEM_LOAD_32dp32b64xESY_S1E_NS4_39AutoVectorizingCopyWithAssumedAlignmentILi128EEENS4_14SM90_TMA_STOREES1E_S1Z_S1Z_EEEvvEEEEvNT_6ParamsE)
        .other          _ZN7cutlass13device_kernelINS_4gemm6kernel13GemmUniversalIN4cute5tupleIJiiiiEEENS1_10collective13CollectiveMmaINS1_35MainloopSm100TmaUmmaWarpSpecializedILi17ELi2ELi4ENS5_IJNS4_1CILi1EEESB_SB_EEEEENS5_IJNSA_ILi128EEENSA_ILi64EEESF_EEEaNS5_IJSB_llEEEaNS5_IJlSB_lEEENS4_8TiledMMAINS4_8MMA_AtomIJNS4_15SM100_MMA_S8_SSIaaiLi128ELi64ELNS4_4UMMA5MajorE1ELSN_0ELNSM_8SaturateE0EEEEEENS4_6LayoutISC_NS5_IJNSA_ILi0EEESS_SS_EEEEENS5_IJNS4_10UnderscoreESV_SV_EEEEENS4_13SM90_TMA_LOADENS4_14ComposedLayoutINS4_7SwizzleILi3ELi4ELi3EEENS4_18smem_ptr_flag_bitsILi8EEENSR_INS5_IJSE_NSA_ILi8EEEEEENS5_IJSB_SE_EEEEEEEvNS4_8identityESY_NSZ_INS10_ILi2ELi4ELi3EEES13_NSR_INS5_IJS14_SF_EEENS5_IJSF_SB_EEEEEEEvS19_EENS_8epilogue10collective18CollectiveEpilogueINS1G_23Sm100TmaWarpSpecializedILi1ELi1ELi64ELb0ELb0EEEJSG_NS5_IJNSR_ISE_SB_EENSR_ISF_SB_EEEEEaSI_aSI_NS1G_6fusion15FusionCallbacksIS1K_NS1O_17LinearCombinationIaiaiLNS_15FloatRoundStyleE2EEESG_S1N_JEEENS4_5SM1004TMEM4LOAD26SM100_TMEM_LOAD_32dp32b64xESY_S1E_NS4_39AutoVectorizingCopyWithAssumedAlignmentILi128EEENS4_14SM90_TMA_STOREES1E_S1Z_S1Z_EEEvvEEEEvNT_6ParamsE,@"STO_CUDA_ENTRY STV_DEFAULT"
_ZN7cutlass13device_kernelINS_4gemm6kernel13GemmUniversalIN4cute5tupleIJiiiiEEENS1_10collective13CollectiveMmaINS1_35MainloopSm100TmaUmmaWarpSpecializedILi17ELi2ELi4ENS5_IJNS4_1CILi1EEESB_SB_EEEEENS5_IJNSA_ILi128EEENSA_ILi64EEESF_EEEaNS5_IJSB_llEEEaNS5_IJlSB_lEEENS4_8TiledMMAINS4_8MMA_AtomIJNS4_15SM100_MMA_S8_SSIaaiLi128ELi64ELNS4_4UMMA5MajorE1ELSN_0ELNSM_8SaturateE0EEEEEENS4_6LayoutISC_NS5_IJNSA_ILi0EEESS_SS_EEEEENS5_IJNS4_10UnderscoreESV_SV_EEEEENS4_13SM90_TMA_LOADENS4_14ComposedLayoutINS4_7SwizzleILi3ELi4ELi3EEENS4_18smem_ptr_flag_bitsILi8EEENSR_INS5_IJSE_NSA_ILi8EEEEEENS5_IJSB_SE_EEEEEEEvNS4_8identityESY_NSZ_INS10_ILi2ELi4ELi3EEES13_NSR_INS5_IJS14_SF_EEENS5_IJSF_SB_EEEEEEEvS19_EENS_8epilogue10collective18CollectiveEpilogueINS1G_23Sm100TmaWarpSpecializedILi1ELi1ELi64ELb0ELb0EEEJSG_NS5_IJNSR_ISE_SB_EENSR_ISF_SB_EEEEEaSI_aSI_NS1G_6fusion15FusionCallbacksIS1K_NS1O_17LinearCombinationIaiaiLNS_15FloatRoundStyleE2EEESG_S1N_JEEENS4_5SM1004TMEM4LOAD26SM100_TMEM_LOAD_32dp32b64xESY_S1E_NS4_39AutoVectorizingCopyWithAssumedAlignmentILi128EEENS4_14SM90_TMA_STOREES1E_S1Z_S1Z_EEEvvEEEEvNT_6ParamsE:
[----:B------:R-:W1:Y:S01]  /*0000*/  LDC R1, c[0x0][0x37c] ;  /* 0x0000df00ff017b82 */ /* 0x000e620000000800 */
[----:B------:R-:W2:Y:S01]  /*0010*/  S2R R176, SR_TID.X ;  /* 0x0000000000b07919 */ /* 0x000ea20000002100 */
[----:B------:R-:W3:Y:S01]  /*0020*/  LDCU.64 UR4, c[0x0][0x890] ;  /* 0x00011200ff0477ac */ /* 0x000ee20008000a00 */
[----:B------:R-:W-:Y:S02]  /*0030*/  PRMT R168, RZ, 0x7610, R168 ;  /* 0x00007610ffa87816 */ /* 0x000fe400000000a8 */
[----:B------:R-:W-:Y:S01]  /*0040*/  ELECT P5, URZ, PT ;  /* 0x0000000000ff782f */ /* 0x000fe200038a0000 */
[----:B------:R-:W4:Y:S01]  /*0050*/  LDCU.64 UR40, c[0x0][0x358] ;  /* 0x00006b00ff2877ac */ /* 0x000f220008000a00 */
[----:B---3--:R-:W-:-:S04]  /*0060*/  UISETP.NE.U32.AND UP0, UPT, UR4, URZ, UPT ;  /* 0x000000ff0400728c */ /* 0x008fc8000bf05070 */
[----:B------:R-:W-:Y:S01]  /*0070*/  UISETP.NE.AND.EX UP0, UPT, UR5, URZ, UPT, UP0 ;  /* 0x000000ff0500728c */ /* 0x000fe2000bf05300 */
[----:B--2---:R-:W-:-:S05]  /*0080*/  SHF.R.U32.HI R181, RZ, 0x5, R176 ;  /* 0x00000005ffb57819 */ /* 0x004fca00000116b0 */
[----:B------:R-:W2:Y:S02]  /*0090*/  SHFL.IDX PT, R0, R181, RZ, 0x1f ;  /* 0x00001fffb5007589 */ /* 0x000ea400000e0000 */
[----:B--2---:R-:W-:Y:S01]  /*00a0*/  R2UR UR8, R0 ;  /* 0x00000000000872ca */ /* 0x004fe200000e0000 */
[----:B-1--4-:R-:W-:-:S14]  /*00b0*/  BRA.U UP0, `(.L_x_0) ;  /* 0x00000001002c7547 */ /* 0x012fdc000b800000 */
[----:B------:R-:W1:Y:S02]  /*00c0*/  LDCU.64 UR6, c[0x0][0x888] ;  /* 0x00011100ff0677ac */ /* 0x000e640008000a00 */
[----:B-1----:R-:W-:-:S04]  /*00d0*/  UISETP.NE.U32.AND UP0, UPT, UR6, URZ, UPT ;  /* 0x000000ff0600728c */ /* 0x002fc8000bf05070 */
[----:B------:R-:W-:-:S09]  /*00e0*/  UISETP.NE.AND.EX UP0, UPT, UR7, URZ, UPT, UP0 ;  /* 0x000000ff0700728c */ /* 0x000fd2000bf05300 */
[----:B------:R-:W-:Y:S05]  /*00f0*/  BRA.U !UP0, `(.L_x_1) ;  /* 0x0000000108107547 */ /* 0x000fea000b800000 */
[----:B------:R-:W1:Y:S02]  /*0100*/  LDC.64 R80, c[0x0][0x888] ;  /* 0x00022200ff507b82 */ /* 0x000e640000000a00 */
[----:B-1----:R1:W5:Y:S01]  /*0110*/  LDG.E R80, desc[UR40][R80.64] ;  /* 0x0000002850507981 */ /* 0x002362000c1e1900 */
[----:B------:R-:W-:Y:S01]  /*0120*/  HFMA2 R168, -RZ, RZ, 0, 5.9604644775390625e-08 ;  /* 0x00000001ffa87431 */ /* 0x000fe200000001ff */
[----:B------:R-:W-:Y:S05]  /*0130*/  BRA `(.L_x_0) ;  /* 0x00000000000c7947 */ /* 0x000fea0003800000 */
.L_x_1:
[----:B------:R-:W1:Y:S01]  /*0140*/  LDCU UR6, c[0x0][0x880] ;  /* 0x00011000ff0677ac */ /* 0x000e620008000800 */
[----:B------:R-:W-:Y:S01]  /*0150*/  HFMA2 R168, -RZ, RZ, 0, 5.9604644775390625e-08 ;  /* 0x00000001ffa87431 */ /* 0x000fe200000001ff */
[----:B-1----:R-:W-:-:S07]  /*0160*/  MOV R80, UR6 ;  /* 0x0000000600507c02 */ /* 0x002fce0008000f00 */
.L_x_0:
[----:B------:R-:W2:Y:S02]  /*0170*/  LDCU.64 UR6, c[0x0][0x8b0] ;  /* 0x00011600ff0677ac */ /* 0x000ea40008000a00 */
[----:B--2---:R-:W-:-:S04]  /*0180*/  UISETP.NE.U32.AND UP0, UPT, UR6, URZ, UPT ;  /* 0x000000ff0600728c */ /* 0x004fc8000bf05070 */
[----:B------:R-:W-:-:S09]  /*0190*/  UISETP.NE.AND.EX UP0, UPT, UR7, URZ, UPT, UP0 ;  /* 0x000000ff0700728c */ /* 0x000fd2000bf05300 */
[----:B------:R-:W-:Y:S05]  /*01a0*/  BRA.U UP0, `(.L_x_2) ;  /* 0x0000000100247547 */ /* 0x000fea000b800000 */
[----:B------:R-:W2:Y:S02]  /*01b0*/  LDCU.64 UR6, c[0x0][0x8a8] ;  /* 0x00011500ff0677ac */ /* 0x000ea40008000a00 */
[----:B--2---:R-:W-:-:S04]  /*01c0*/  UISETP.NE.U32.AND UP0, UPT, UR6, URZ, UPT ;  /* 0x000000ff0600728c */ /* 0x004fc8000bf05070 */
[----:B------:R-:W-:-:S09]  /*01d0*/  UISETP.NE.AND.EX UP0, UPT, UR7, URZ, UPT, UP0 ;  /* 0x000000ff0700728c */ /* 0x000fd2000bf05300 */
[----:B------:R-:W-:Y:S05]  /*01e0*/  BRA.U !UP0, `(.L_x_3) ;  /* 0x00000001080c7547 */ /* 0x000fea000b800000 */
[----:B------:R-:W2:Y:S02]  /*01f0*/  LDC.64 R78, c[0x0][0x8a8] ;  /* 0x00022a00ff4e7b82 */ /* 0x000ea40000000a00 */
[----:B--2---:R2:W5:Y:S01]  /*0200*/  LDG.E R78, desc[UR40][R78.64] ;  /* 0x000000284e4e7981 */ /* 0x004562000c1e1900 */
[----:B------:R-:W-:Y:S05]  /*0210*/  BRA `(.L_x_2) ;  /* 0x0000000000087947 */ /* 0x000fea0003800000 */
.L_x_3:
[----:B------:R-:W2:Y:S02]  /*0220*/  LDCU UR6, c[0x0][0x8a0] ;  /* 0x00011400ff0677ac */ /* 0x000ea40008000800 */
[----:B--2---:R-:W-:Y:S02]  /*0230*/  MOV R78, UR6 ;  /* 0x00000006004e7c02 */ /* 0x004fe40008000f00 */
.L_x_2:
[----:B------:R-:W-:Y:S01]  /*0240*/  IMAD.U32 R0, RZ, RZ, UR8 ;  /* 0x00000008ff007e24 */ /* 0x000fe2000f8e00ff */
[----:B------:R-:W-:Y:S04]  /*0250*/  BSSY.RECONVERGENT B0, `(.L_x_4) ;  /* 0x000000c000007945 */ /* 0x000fe80003800200 */
[C---:B------:R-:W-:Y:S02]  /*0260*/  ISETP.NE.OR P1, PT, R0.reuse, 0x1, !P5 ;  /* 0x000000010000780c */ /* 0x040fe40006f25670 */
[----:B------:R-:W-:-:S11]  /*0270*/  ISETP.NE.OR P0, PT, R0, 0x3, !P5 ;  /* 0x000000030000780c */ /* 0x000fd60006f05670 */
[----:B------:R-:W-:Y:S05]  /*0280*/  @P1 BRA `(.L_x_5) ;  /* 0x0000000000201947 */ /* 0x000fea0003800000 */
[----:B------:R-:W3:Y:S02]  /*0290*/  LDCU.64 UR6, c[0x0][0x348] ;  /* 0x00006900ff0677ac */ /* 0x000ee40008000a00 */
[----:B---3--:R-:W-:Y:S02]  /*02a0*/  UIADD3 UR10, UP1, UPT, UR6, 0x80, URZ ;  /* 0x00000080060a7890 */ /* 0x008fe4000ff3e0ff */
[----:B------:R-:W-:Y:S02]  /*02b0*/  UIADD3 UR6, UP0, UPT, UR6, 0x180, URZ ;  /* 0x0000018006067890 */ /* 0x000fe4000ff1e0ff */
[----:B------:R-:W-:Y:S02]  /*02c0*/  UIADD3.X UR11, UPT, UPT, URZ, UR7, URZ, UP1, !UPT ;  /* 0x00000007ff0b7290 */ /* 0x000fe40008ffe4ff */
[----:B------:R-:W-:-:S07]  /*02d0*/  UIADD3.X UR7, UPT, UPT, URZ, UR7, URZ, UP0, !UPT ;  /* 0x00000007ff077290 */ /* 0x000fce00087fe4ff */
[----:B------:R3:W-:Y:S02]  /*02e0*/  UTMACCTL.PF [UR10] ;  /* 0x000000000a0079b9 */ /* 0x0007e40008040000 */
[----:B------:R3:W-:Y:S02]  /*02f0*/  UTMACCTL.PF [UR6] ;  /* 0x00000000060079b9 */ /* 0x0007e40008040000 */
[----:B---3--:R-:W-:Y:S01]  /*0300*/  NOP ;  /* 0x0000000000007918 */ /* 0x008fe20000000000 */
.L_x_5:
[----:B------:R-:W-:Y:S05]  /*0310*/  BSYNC.RECONVERGENT B0 ;  /* 0x0000000000007941 */ /* 0x000fea0003800200 */
.L_x_4:
[----:B------:R-:W-:Y:S04]  /*0320*/  BSSY.RECONVERGENT B0, `(.L_x_6) ;  /* 0x000000a000007945 */ /* 0x000fe80003800200 */
        /* <DEDUP_REMOVED lines=9> */
.L_x_7:
[----:B------:R-:W-:Y:S05]  /*03c0*/  BSYNC.RECONVERGENT B0 ;  /* 0x0000000000007941 */ /* 0x000fea0003800200 */
.L_x_6:
[----:B------:R-:W3:Y:S01]  /*03d0*/  LDCU.64 UR6, c[0x0][0x888] ;  /* 0x00011100ff0677ac */ /* 0x000ee20008000a00 */
[----:B------:R-:W-:Y:S02]  /*03e0*/  UISETP.EQ.U32.AND UP1, UPT, UR4, URZ, UPT ;  /* 0x000000ff0400728c */ /* 0x000fe4000bf22070 */
[----:B------:R-:W-:Y:S02]  /*03f0*/  UPLOP3.LUT UP2, UPT, UPT, UPT, UPT, 0x80, 0x8 ;  /* 0x000000000008789c */ /* 0x000fe40003f4f070 */
[----:B---3--:R-:W-:-:S04]  /*0400*/  UISETP.NE.U32.AND UP0, UPT, UR6, URZ, UPT ;  /* 0x000000ff0600728c */ /* 0x008fc8000bf05070 */
[----:B------:R-:W-:-:S04]  /*0410*/  UISETP.NE.AND.EX UP0, UPT, UR7, URZ, UPT, UP0 ;  /* 0x000000ff0700728c */ /* 0x000fc8000bf05300 */
[----:B------:R-:W-:-:S04]  /*0420*/  UISETP.EQ.OR.EX UP3, UPT, UR5, URZ, !UP0, UP1 ;  /* 0x000000ff0500728c */ /* 0x000fc8000c762710 */
[----:B------:R-:W-:-:S05]  /*0430*/  UP2UR UR44, UPR, URZ, 0x8 ;  /* 0x00000008ff2c7883 */ /* 0x000fca0008000000 */
[----:B------:R-:W-:Y:S07]  /*0440*/  BRA.U !UP3, `(.L_x_8) ;  /* 0x000000010b207547 */ /* 0x000fee000b800000 */
[----:B-----5:R-:W-:Y:S01]  /*0450*/  R2UR UR6, R80 ;  /* 0x00000000500672ca */ /* 0x020fe200000e0000 */
[----:B------:R-:W-:Y:S02]  /*0460*/  UISETP.NE.U32.AND UP2, UPT, UR4, URZ, UPT ;  /* 0x000000ff0400728c */ /* 0x000fe4000bf45070 */
[----:B------:R-:W-:Y:S02]  /*0470*/  USEL UR4, URZ, 0xffffffff, UP0 ;  /* 0xffffffffff047887 */ /* 0x000fe40008000000 */
[----:B------:R-:W-:-:S08]  /*0480*/  UISETP.NE.AND.EX UP2, UPT, UR5, URZ, UPT, UP2 ;  /* 0x000000ff0500728c */ /* 0x000fd0000bf45320 */
[----:B------:R-:W-:-:S04]  /*0490*/  UISETP.NE.AND UP1, UPT, UR6, URZ, UPT ;  /* 0x000000ff0600728c */ /* 0x000fc8000bf25270 */
[----:B------:R-:W-:-:S04]  /*04a0*/  @!UP2 USEL UR4, URZ, 0xffffffff, UP1 ;  /* 0xffffffffff04a887 */ /* 0x000fc80008800000 */
[----:B------:R-:W-:-:S04]  /*04b0*/  ULOP3.LUT UR4, UR4, 0x1, URZ, 0xc0, !UPT ;  /* 0x0000000104047892 */ /* 0x000fc8000f8ec0ff */
[----:B------:R-:W-:-:S11]  /*04c0*/  UISETP.NE.U32.AND UP2, UPT, UR4, 0x1, UPT ;  /* 0x000000010400788c */ /* 0x000fd6000bf45070 */
.L_x_8:
[----:B------:R-:W3:Y:S01]  /*04d0*/  SHFL.IDX PT, R2, R181, RZ, 0x1f ;  /* 0x00001fffb5027589 */ /* 0x000ee200000e0000 */
[----:B------:R-:W-:-:S04]  /*04e0*/  UISETP.NE.AND UP1, UPT, UR8, 0x2, UPT ;  /* 0x000000020800788c */ /* 0x000fc8000bf25270 */
[----:B------:R-:W-:Y:S01]  /*04f0*/  USEL UR13, URZ, 0x1, UP1 ;  /* 0x00000001ff0d7887 */ /* 0x000fe20008800000 */
[----:B---3--:R-:W-:-:S13]  /*0500*/  ISETP.NE.AND P0, PT, R2, RZ, PT ;  /* 0x000000ff0200720c */ /* 0x008fda0003f05270 */
[----:B------:R-:W-:Y:S05]  /*0510*/  @P0 BRA `(.L_x_9) ;  /* 0x0000000000bc0947 */ /* 0x000fea0003800000 */
[----:B------:R-:W-:Y:S01]  /*0520*/  ELECT P0, URZ, PT ;  /* 0x0000000000ff782f */ /* 0x000fe20003800000 */
[----:B------:R-:W-:-:S12]  /*0530*/  BSSY.RECONVERGENT B0, `(.L_x_9) ;  /* 0x000002d000007945 */ /* 0x000fd80003800200 */
[----:B------:R-:W-:Y:S05]  /*0540*/  @!P0 BRA `(.L_x_10) ;  /* 0x0000000000ac8947 */ /* 0x000fea0003800000 */
[----:B------:R-:W3:Y:S01]  /*0550*/  S2UR UR5, SR_CgaCtaId ;  /* 0x00000000000579c3 */ /* 0x000ee20000008800 */
[----:B------:R-:W-:Y:S01]  /*0560*/  UMOV UR6, 0x400 ;  /* 0x0000040000067882 */ /* 0x000fe20000000000 */
[----:B------:R-:W-:Y:S01]  /*0570*/  UMOV UR4, 0x1 ;  /* 0x0000000100047882 */ /* 0x000fe20000000000 */
[----:B---3--:R-:W-:Y:S02]  /*0580*/  ULEA UR5, UR5, UR6, 0x18 ;  /* 0x0000000605057291 */ /* 0x008fe4000f8ec0ff */
[----:B------:R-:W-:-:S04]  /*0590*/  UIADD3 UR6, UPT, UPT, -UR4, 0x100000, URZ ;  /* 0x0010000004067890 */ /* 0x000fc8000fffe1ff */
[----:B------:R-:W-:Y:S02]  /*05a0*/  USHF.L.U32 UR7, UR6, 0xb, URZ ;  /* 0x0000000b06077899 */ /* 0x000fe400080006ff */
[----:B------:R-:W-:Y:S01]  /*05b0*/  USHF.L.U32 UR6, UR6, 0x1, URZ ;  /* 0x0000000106067899 */ /* 0x000fe200080006ff */
[----:B------:R-:W3:Y:S11]  /*05c0*/  FENCE.VIEW.ASYNC.S ;  /* 0x00000000000073c6 */ /* 0x000ef60000000000 */
[----:B---3--:R3:W4:Y:S01]  /*05d0*/  SYNCS.EXCH.64 URZ, [UR5], UR6 ;  /* 0x0000000605ff75b2 */ /* 0x0087220008000100 */
[----:B------:R3:W1:Y:S01]  /*05e0*/  SYNCS.EXCH.64 URZ, [UR5+0x88], UR6 ;  /* 0x0000880605ff75b2 */ /* 0x0006620008000100 */
        /* <DEDUP_REMOVED lines=31> */
[----:B------:R3:W1:Y:S02]  /*07e0*/  SYNCS.EXCH.64 URZ, [UR5+0x108], UR6 ;  /* 0x0001080605ff75b2 */ /* 0x0006640008000100 */
[----:B---34-:R-:W-:Y:S01]  /*07f0*/  NOP ;  /* 0x0000000000007918 */ /* 0x018fe20000000000 */
.L_x_10:
[----:B------:R-:W-:Y:S05]  /*0800*/  BSYNC.RECONVERGENT B0 ;  /* 0x0000000000007941 */ /* 0x000fea0003800200 */
.L_x_9:
[----:B------:R-:W3:Y:S01]  /*0810*/  SHFL.IDX PT, R2, R181, RZ, 0x1f ;  /* 0x00001fffb5027589 */ /* 0x000ee200000e0000 */
[----:B------:R-:W-:Y:S01]  /*0820*/  NOP ;  /* 0x0000000000007918 */ /* 0x000fe20000000000 */
[----:B---3--:R-:W-:-:S13]  /*0830*/  ISETP.NE.AND P0, PT, R2, 0x1, PT ;  /* 0x000000010200780c */ /* 0x008fda0003f05270 */
[----:B------:R-:W-:Y:S05]  /*0840*/  @P0 BRA `(.L_x_11) ;  /* 0x0000000000400947 */ /* 0x000fea0003800000 */
[----:B------:R-:W3:Y:S01]  /*0850*/  S2UR UR6, SR_CgaCtaId ;  /* 0x00000000000679c3 */ /* 0x000ee20000008800 */
[----:B------:R-:W-:Y:S01]  /*0860*/  UMOV UR7, 0x400 ;  /* 0x0000040000077882 */ /* 0x000fe20000000000 */
[----:B------:R-:W-:Y:S01]  /*0870*/  UMOV UR5, 0x20 ;  /* 0x0000002000057882 */ /* 0x000fe20000000000 */
[----:B------:R-:W-:Y:S01]  /*0880*/  UMOV UR4, 0x80 ;  /* 0x0000008000047882 */ /* 0x000fe20000000000 */
[----:B------:R-:W-:-:S04]  /*0890*/  UIADD3 UR10, UPT, UPT, -UR5, 0x100000, URZ ;  /* 0x00100000050a7890 */ /* 0x000fc8000fffe1ff */
[----:B------:R-:W-:Y:S02]  /*08a0*/  USHF.L.U32 UR11, UR10, 0xb, URZ ;  /* 0x0000000b0a0b7899 */ /* 0x000fe400080006ff */
[----:B------:R-:W-:Y:S02]  /*08b0*/  USHF.L.U32 UR10, UR10, 0x1, URZ ;  /* 0x000000010a0a7899 */ /* 0x000fe400080006ff */
[----:B------:R-:W-:-:S04]  /*08c0*/  UIADD3 UR4, UPT, UPT, -UR4, 0x100000, URZ ;  /* 0x0010000004047890 */ /* 0x000fc8000fffe1ff */
[----:B------:R-:W-:Y:S02]  /*08d0*/  USHF.L.U32 UR5, UR4, 0xb, URZ ;  /* 0x0000000b04057899 */ /* 0x000fe400080006ff */
[----:B------:R-:W-:Y:S01]  /*08e0*/  USHF.L.U32 UR4, UR4, 0x1, URZ ;  /* 0x0000000104047899 */ /* 0x000fe200080006ff */
[----:B------:R-:W-:Y:S01]  /*08f0*/  ELECT P0, URZ, PT ;  /* 0x0000000000ff782f */ /* 0x000fe20003800000 */
[----:B---3--:R-:W-:Y:S01]  /*0900*/  ULEA UR6, UR6, UR7, 0x18 ;  /* 0x0000000706067291 */ /* 0x008fe2000f8ec0ff */
[----:B------:R-:W3:Y:S11]  /*0910*/  FENCE.VIEW.ASYNC.S ;  /* 0x00000000000073c6 */ /* 0x000ef60000000000 */
[----:B---3--:R3:W4:Y:S01]  /*0920*/  SYNCS.EXCH.64 URZ, [UR6+0x110], UR10 ;  /* 0x0001100a06ff75b2 */ /* 0x0087220008000100 */
[----:B------:R3:W1:Y:S01]  /*0930*/  SYNCS.EXCH.64 URZ, [UR6+0x118], UR4 ;  /* 0x0001180406ff75b2 */ /* 0x0006620008000100 */
[----:B------:R-:W-:Y:S01]  /*0940*/  NOP ;  /* 0x0000000000007918 */ /* 0x000fe20000000000 */
.L_x_11:
[----:B------:R-:W2:Y:S01]  /*0950*/  SHFL.IDX PT, R2, R181, RZ, 0x1f ;  /* 0x00001fffb5027589 */ /* 0x000ea200000e0000 */
[----:B------:R-:W-:Y:S01]  /*0960*/  NOP ;  /* 0x0000000000007918 */ /* 0x000fe20000000000 */
[----:B--2---:R-:W-:-:S13]  /*0970*/  ISETP.NE.AND P0, PT, R2, 0x3, PT ;  /* 0x000000030200780c */ /* 0x004fda0003f05270 */
[----:B------:R-:W-:Y:S05]  /*0980*/  @P0 BRA `(.L_x_12) ;  /* 0x0000000000300947 */ /* 0x000fea0003800000 */
[----:B---3--:R-:W2:Y:S01]  /*0990*/  S2UR UR5, SR_CgaCtaId ;  /* 0x00000000000579c3 */ /* 0x008ea20000008800 */
[----:B------:R-:W-:Y:S01]  /*09a0*/  UMOV UR6, 0x400 ;  /* 0x0000040000067882 */ /* 0x000fe20000000000 */
[----:B------:R-:W-:Y:S01]  /*09b0*/  UMOV UR4, 0x20 ;  /* 0x0000002000047882 */ /* 0x000fe20000000000 */
[----:B------:R-:W-:Y:S01]  /*09c0*/  ELECT P0, URZ, PT ;  /* 0x0000000000ff782f */ /* 0x000fe20003800000 */
[----:B--2---:R-:W-:Y:S02]  /*09d0*/  ULEA UR5, UR5, UR6, 0x18 ;  /* 0x0000000605057291 */ /* 0x004fe4000f8ec0ff */
[----:B------:R-:W-:-:S04]  /*09e0*/  UIADD3 UR6, UPT, UPT, -UR4, 0x100000, URZ ;  /* 0x0010000004067890 */ /* 0x000fc8000fffe1ff */
[----:B------:R-:W-:Y:S02]  /*09f0*/  USHF.L.U32 UR7, UR6, 0xb, URZ ;  /* 0x0000000b06077899 */ /* 0x000fe400080006ff */
[----:B------:R-:W-:Y:S01]  /*0a00*/  USHF.L.U32 UR6, UR6, 0x1, URZ ;  /* 0x0000000106067899 */ /* 0x000fe200080006ff */
[----:B------:R-:W2:Y:S11]  /*0a10*/  FENCE.VIEW.ASYNC.S ;  /* 0x00000000000073c6 */ /* 0x000eb60000000000 */
[----:B--2---:R2:W3:Y:S01]  /*0a20*/  SYNCS.EXCH.64 URZ, [UR5+0x120], UR6 ;  /* 0x0001200605ff75b2 */ /* 0x0044e20008000100 */
[----:B------:R2:W1:Y:S01]  /*0a30*/  SYNCS.EXCH.64 URZ, [UR5+0x128], UR6 ;  /* 0x0001280605ff75b2 */ /* 0x0004620008000100 */
[----:B------:R-:W-:Y:S01]  /*0a40*/  NOP ;  /* 0x0000000000007918 */ /* 0x000fe20000000000 */
.L_x_12:
[----:B------:R-:W4:Y:S01]  /*0a50*/  SHFL.IDX PT, R2, R181, RZ, 0x1f ;  /* 0x00001fffb5027589 */ /* 0x000f2200000e0000 */
[----:B------:R-:W-:Y:S01]  /*0a60*/  NOP ;  /* 0x0000000000007918 */ /* 0x000fe20000000000 */
[----:B----4-:R-:W-:-:S13]  /*0a70*/  ISETP.NE.AND P0, PT, R2, 0x4, PT ;  /* 0x000000040200780c */ /* 0x010fda0003f05270 */
[----:B------:R-:W-:Y:S05]  /*0a80*/  @P0 BRA `(.L_x_13) ;  /* 0x00000000004c0947 */ /* 0x000fea0003800000 */
[----:B--23--:R-:W2:Y:S01]  /*0a90*/  S2UR UR5, SR_CgaCtaId ;  /* 0x00000000000579c3 */ /* 0x00cea20000008800 */
[----:B------:R-:W-:Y:S01]  /*0aa0*/  UMOV UR7, 0x100 ;  /* 0x0000010000077882 */ /* 0x000fe20000000000 */
[----:B------:R-:W-:Y:S01]  /*0ab0*/  UMOV UR6, 0x400 ;  /* 0x0000040000067882 */ /* 0x000fe20000000000 */
[----:B------:R-:W-:Y:S01]  /*0ac0*/  USEL UR7, UR7, 0xe0, UP2 ;  /* 0x000000e007077887 */ /* 0x000fe20009000000 */
[----:B------:R-:W-:Y:S01]  /*0ad0*/  UMOV UR4, 0x1 ;  /* 0x0000000100047882 */ /* 0x000fe20000000000 */
[----:B------:R-:W-:Y:S01]  /*0ae0*/  ELECT P0, URZ, PT ;  /* 0x0000000000ff782f */ /* 0x000fe20003800000 */
[----:B------:R-:W-:-:S04]  /*0af0*/  UIADD3 UR10, UPT, UPT, -UR4, 0x100000, URZ ;  /* 0x00100000040a7890 */ /* 0x000fc8000fffe1ff */
[----:B------:R-:W-:Y:S02]  /*0b00*/  USHF.L.U32 UR11, UR10, 0xb, URZ ;  /* 0x0000000b0a0b7899 */ /* 0x000fe400080006ff */
[----:B------:R-:W-:Y:S02]  /*0b10*/  USHF.L.U32 UR10, UR10, 0x1, URZ ;  /* 0x000000010a0a7899 */ /* 0x000fe400080006ff */
[----:B--2---:R-:W-:Y:S02]  /*0b20*/  ULEA UR5, UR5, UR6, 0x18 ;  /* 0x0000000605057291 */ /* 0x004fe4000f8ec0ff */
[----:B------:R-:W-:-:S04]  /*0b30*/  UIADD3 UR6, UPT, UPT, -UR7, 0x100000, URZ ;  /* 0x0010000007067890 */ /* 0x000fc8000fffe1ff */
[----:B------:R-:W-:Y:S02]  /*0b40*/  USHF.L.U32 UR7, UR6, 0xb, URZ ;  /* 0x0000000b06077899 */ /* 0x000fe400080006ff */
[----:B------:R-:W-:Y:S01]  /*0b50*/  USHF.L.U32 UR6, UR6, 0x1, URZ ;  /* 0x0000000106067899 */ /* 0x000fe200080006ff */
[----:B------:R-:W2:Y:S03]  /*0b60*/  FENCE.VIEW.ASYNC.S ;  /* 0x00000000000073c6 */ /* 0x000ea60000000000 */
[----:B--2---:R4:W2:Y:S08]  /*0b70*/  SYNCS.EXCH.64 URZ, [UR5+0x130], UR10 ;  /* 0x0001300a05ff75b2 */ /* 0x0048b00008000100 */
[----:B------:R4:W3:Y:S01]  /*0b80*/  SYNCS.EXCH.64 URZ, [UR5+0x140], UR6 ;  /* 0x0001400605ff75b2 */ /* 0x0008e20008000100 */
[----:B------:R4:W1:Y:S01]  /*0b90*/  SYNCS.EXCH.64 URZ, [UR5+0x138], UR10 ;  /* 0x0001380a05ff75b2 */ /* 0x0008620008000100 */
[----:B------:R4:W1:Y:S02]  /*0ba0*/  SYNCS.EXCH.64 URZ, [UR5+0x148], UR6 ;  /* 0x0001480605ff75b2 */ /* 0x0008640008000100 */
[----:B----4-:R-:W-:Y:S01]  /*0bb0*/  NOP ;  /* 0x0000000000007918 */ /* 0x010fe20000000000 */
.L_x_13:
[----:B------:R-:W4:Y:S01]  /*0bc0*/  SHFL.IDX PT, R2, R181, RZ, 0x1f ;  /* 0x00001fffb5027589 */ /* 0x000f2200000e0000 */
[----:B------:R-:W-:Y:S01]  /*0bd0*/  NOP ;  /* 0x0000000000007918 */ /* 0x000fe20000000000 */
[----:B----4-:R-:W-:-:S13]  /*0be0*/  ISETP.NE.AND P0, PT, R2, 0x5, PT ;  /* 0x000000050200780c */ /* 0x010fda0003f05270 */
[----:B------:R-:W-:Y:S05]  /*0bf0*/  @P0 BRA `(.L_x_14) ;  /* 0x0000000000580947 */ /* 0x000fea0003800000 */
[----:B--23--:R-:W2:Y:S01]  /*0c00*/  S2UR UR6, SR_CgaCtaId ;  /* 0x00000000000679c3 */ /* 0x00cea20000008800 */
        /* <DEDUP_REMOVED lines=10> */
[----:B--2---:R-:W-:Y:S01]  /*0cb0*/  ULEA UR6, UR6, UR7, 0x18 ;  /* 0x0000000706067291 */ /* 0x004fe2000f8ec0ff */
[----:B------:R-:W2:Y:S11]  /*0cc0*/  FENCE.VIEW.ASYNC.S ;  /* 0x00000000000073c6 */ /* 0x000eb60000000000 */
[----:B--2---:R4:W2:Y:S01]  /*0cd0*/  SYNCS.EXCH.64 URZ, [UR6+0x150], UR10 ;  /* 0x0001500a06ff75b2 */ /* 0x0048a20008000100 */
[----:B------:R4:W3:Y:S01]  /*0ce0*/  SYNCS.EXCH.64 URZ, [UR6+0x170], UR4 ;  /* 0x0001700406ff75b2 */ /* 0x0008e20008000100 */
[----:B------:R4:W1:Y:S01]  /*0cf0*/  SYNCS.EXCH.64 URZ, [UR6+0x158], UR10 ;  /* 0x0001580a06ff75b2 */ /* 0x0008620008000100 */
[----:B------:R4:W1:Y:S01]  /*0d00*/  SYNCS.EXCH.64 URZ, [UR6+0x178], UR4 ;  /* 0x0001780406ff75b2 */ /* 0x0008620008000100 */
[----:B------:R4:W1:Y:S01]  /*0d10*/  SYNCS.EXCH.64 URZ, [UR6+0x160], UR10 ;  /* 0x0001600a06ff75b2 */ /* 0x0008620008000100 */
[----:B------:R4:W1:Y:S01]  /*0d20*/  SYNCS.EXCH.64 URZ, [UR6+0x180], UR4 ;  /* 0x0001800406ff75b2 */ /* 0x0008620008000100 */
[----:B------:R4:W1:Y:S01]  /*0d30*/  SYNCS.EXCH.64 URZ, [UR6+0x168], UR10 ;  /* 0x0001680a06ff75b2 */ /* 0x0008620008000100 */
[----:B------:R4:W1:Y:S02]  /*0d40*/  SYNCS.EXCH.64 URZ, [UR6+0x188], UR4 ;  /* 0x0001880406ff75b2 */ /* 0x0008640008000100 */
[----:B----4-:R-:W-:Y:S01]  /*0d50*/  NOP ;  /* 0x0000000000007918 */ /* 0x010fe20000000000 */
.L_x_14:
[----:B------:R-:W4:Y:S01]  /*0d60*/  SHFL.IDX PT, R2, R181, RZ, 0x1f ;  /* 0x00001fffb5027589 */ /* 0x000f2200000e0000 */
[----:B------:R-:W-:Y:S01]  /*0d70*/  NOP ;  /* 0x0000000000007918 */ /* 0x000fe20000000000 */
[----:B----4-:R-:W-:-:S13]  /*0d80*/  ISETP.NE.AND P0, PT, R2, 0x3, PT ;  /* 0x000000030200780c */ /* 0x010fda0003f05270 */
[----:B------:R-:W-:Y:S05]  /*0d90*/  @P0 BRA `(.L_x_15) ;  /* 0x0000000000380947 */ /* 0x000fea0003800000 */
[----:B--23--:R-:W2:Y:S01]  /*0da0*/  S2UR UR5, SR_CgaCtaId ;  /* 0x00000000000579c3 */ /* 0x00cea20000008800 */
        /* <DEDUP_REMOVED lines=8> */
[----:B--2---:R4:W2:Y:S01]  /*0e30*/  SYNCS.EXCH.64 URZ, [UR5+0x190], UR6 ;  /* 0x0001900605ff75b2 */ /* 0x0048a20008000100 */
[----:B------:R4:W3:Y:S01]  /*0e40*/  SYNCS.EXCH.64 URZ, [UR5+0x1a0], UR6 ;  /* 0x0001a00605ff75b2 */ /* 0x0008e20008000100 */
[----:B------:R4:W1:Y:S01]  /*0e50*/  SYNCS.EXCH.64 URZ, [UR5+0x198], UR6 ;  /* 0x0001980605ff75b2 */ /* 0x0008620008000100 */
[----:B------:R4:W1:Y:S02]  /*0e60*/  SYNCS.EXCH.64 URZ, [UR5+0x1a8], UR6 ;  /* 0x0001a80605ff75b2 */ /* 0x0008640008000100 */
[----:B----4-:R-:W-:Y:S01]  /*0e70*/  NOP ;  /* 0x0000000000007918 */ /* 0x010fe20000000000 */
.L_x_15:
[----:B--23--:R-:W2:Y:S01]  /*0e80*/  S2UR UR5, SR_CTAID.X ;  /* 0x00000000000579c3 */ /* 0x00cea20000002500 */
[----:B------:R-:W-:-:S05]  /*0e90*/  CS2R.32 R167, SR_CgaSize ;  /* 0x0000000000a77805 */ /* 0x000fca0000008a00 */
[----:B------:R-:W-:-:S05]  /*0ea0*/  IMAD R167, R167, -0xa0, RZ ;  /* 0xffffff60a7a77824 */ /* 0x000fca00078e02ff */
[----:B------:R-:W-:-:S14]  /*0eb0*/  R2UR UR7, R167 ;  /* 0x00000000a70772ca */ /* 0x000fdc00000e0000 */
[----:B------:R-:W3:Y:S01]  /*0ec0*/  LDCU UR7, c[0x0][UR7+0x2b0] ;  /* 0x00005600070777ac */ /* 0x000ee20008000800 */
[----:B------:R-:W-:Y:S01]  /*0ed0*/  NOP ;  /* 0x0000000000007918 */ /* 0x000fe20000000000 */
[----:B------:R-:W-:-:S05]  /*0ee0*/  CS2R.32 R167, SR_CgaSize ;  /* 0x0000000000a77805 */ /* 0x000fca0000008a00 */
[----:B------:R-:W-:-:S05]  /*0ef0*/  IMAD R167, R167, -0xa0, RZ ;  /* 0xffffff60a7a77824 */ /* 0x000fca00078e02ff */
[----:B------:R-:W-:-:S14]  /*0f00*/  R2UR UR6, R167 ;  /* 0x00000000a70672ca */ /* 0x000fdc00000e0000 */
[----:B------:R-:W4:Y:S01]  /*0f10*/  LDCU UR6, c[0x0][UR6+0x2b4] ;  /* 0x00005680060677ac */ /* 0x000f220008000800 */
[----:B------:R-:W1:Y:S08]  /*0f20*/  S2UR UR4, SR_CTAID.Y ;  /* 0x00000000000479c3 */ /* 0x000e700000002600 */
[----:B------:R-:W4:Y:S01]  /*0f30*/  LDC R9, c[0x0][0xb24] ;  /* 0x0002c900ff097b82 */ /* 0x000f220000000800 */
[----:B--2---:R-:W-:-:S02]  /*0f40*/  I2FP.F32.U32 R4, UR5 ;  /* 0x0000000500047c45 */ /* 0x004fc40008201000 */
[----:B------:R-:W-:-:S05]  /*0f50*/  CS2R.32 R5, SR_CgaSize ;  /* 0x0000000000057805 */ /* 0x000fca0000008a00 */
[----:B------:R-:W-:-:S06]  /*0f60*/  IMAD R5, R5, -0xa0, RZ ;  /* 0xffffff6005057824 */ /* 0x000fcc00078e02ff */
[----:B------:R-:W2:Y:S01]  /*0f70*/  LDC R5, c[0x0][R5+0x2a0] ;  /* 0x0000a80005057b82 */ /* 0x000ea20000000800 */
[----:B------:R-:W-:Y:S01]  /*0f80*/  MOV R167, UR5 ;  /* 0x0000000500a77c02 */ /* 0x000fe20008000f00 */
[----:B---3--:R-:W-:Y:S01]  /*0f90*/  FMUL R4, R4, UR7 ;  /* 0x0000000704047c20 */ /* 0x008fe20008400000 */
[----:B-1----:R-:W-:Y:S02]  /*0fa0*/  I2FP.F32.U32 R2, UR4 ;  /* 0x0000000400027c45 */ /* 0x002fe40008201000 */
[----:B------:R-:W-:-:S05]  /*0fb0*/  CS2R.32 R3, SR_CgaSize ;  /* 0x0000000000037805 */ /* 0x000fca0000008a00 */
[----:B------:R-:W-:-:S06]  /*0fc0*/  IMAD R3, R3, -0xa0, RZ ;  /* 0xffffff6003037824 */ /* 0x000fcc00078e02ff */
[----:B------:R-:W1:Y:S01]  /*0fd0*/  LDC R3, c[0x0][R3+0x2a4] ;  /* 0x0000a90003037b82 */ /* 0x000e620000000800 */
[----:B------:R-:W3:Y:S01]  /*0fe0*/  F2I.U32.TRUNC.NTZ R166, R4 ;  /* 0x0000000400a67305 */ /* 0x000ee2000020f000 */
[----:B------:R-:W-:Y:S01]  /*0ff0*/  MOV R165, UR4 ;  /* 0x0000000400a57c02 */ /* 0x000fe20008000f00 */
[----:B----4-:R-:W-:-:S05]  /*1000*/  FMUL R2, R2, UR6 ;  /* 0x0000000602027c20 */ /* 0x010fca0008400000 */
[----:B------:R-:W-:Y:S01]  /*1010*/  BAR.SYNC.DEFER_BLOCKING 0x0 ;  /* 0x0000000000007b1d */ /* 0x000fe20000010000 */
[----:B------:R-:W-:-:S05]  /*1020*/  ISETP.GE.AND P0, PT, R9, 0x1, PT ;  /* 0x000000010900780c */ /* 0x000fca0003f06270 */
[----:B------:R-:W4:Y:S02]  /*1030*/  F2I.U32.TRUNC.NTZ R164, R2 ;  /* 0x0000000200a47305 */ /* 0x000f24000020f000 */
[----:B------:R-:W1:Y:S01]  /*1040*/  S2UR UR36, SR_CTAID.Z ;  /* 0x00000000002479c3 */ /* 0x000e620000002700 */
[----:B---3--:R-:W-:-:S05]  /*1050*/  IADD3 R166, PT, PT, -R166, RZ, RZ ;  /* 0x000000ffa6a67210 */ /* 0x008fca0007ffe1ff */
[----:B--2---:R-:W-:Y:S01]  /*1060*/  IMAD R166, R5, R166, UR5 ;  /* 0x0000000505a67e24 */ /* 0x004fe2000f8e02a6 */
[----:B----4-:R-:W-:-:S05]  /*1070*/  IADD3 R164, PT, PT, -R164, RZ, RZ ;  /* 0x000000ffa4a47210 */ /* 0x010fca0007ffe1ff */
[----:B-1----:R-:W-:Y:S01]  /*1080*/  IMAD R164, R3, R164, UR4 ;  /* 0x0000000403a47e24 */ /* 0x002fe2000f8e02a4 */
[----:B------:R-:W-:Y:S06]  /*1090*/  @!P0 BRA `(.L_x_16) ;  /* 0x0000000000b88947 */ /* 0x000fec0003800000 */
[----:B------:R-:W1:Y:S01]  /*10a0*/  LDC.64 R4, c[0x0][0xb18] ;  /* 0x0002c600ff047b82 */ /* 0x000e620000000a00 */
[----:B------:R-:W-:-:S07]  /*10b0*/  ISETP.NE.AND P0, PT, R9, 0x1, PT ;  /* 0x000000010900780c */ /* 0x000fce0003f05270 */
[----:B------:R-:W2:Y:S08]  /*10c0*/  LDC R10, c[0x0][0xb0c] ;  /* 0x0002c300ff0a7b82 */ /* 0x000eb00000000800 */
[----:B------:R-:W3:Y:S08]  /*10d0*/  LDC R11, c[0x0][0x370] ;  /* 0x0000dc00ff0b7b82 */ /* 0x000ef00000000800 */
[----:B------:R-:W4:Y:S01]  /*10e0*/  LDC R12, c[0x0][0x374] ;  /* 0x0000dd00ff0c7b82 */ /* 0x000f220000000800 */
[----:B-1----:R-:W-:-:S07]  /*10f0*/  ISETP.NE.AND P1, PT, R4, 0x1, PT ;  /* 0x000000010400780c */ /* 0x002fce0003f25270 */
[----:B------:R-:W3:Y:S01]  /*1100*/  LDC.64 R6, c[0x0][0xb10] ;  /* 0x0002c400ff067b82 */ /* 0x000ee20000000a00 */
[----:B--2---:R-:W-:-:S07]  /*1110*/  ISETP.NE.AND P2, PT, R10, 0x1, PT ;  /* 0x000000010a00780c */ /* 0x004fce0003f45270 */
[----:B------:R-:W1:Y:S08]  /*1120*/  LDC R8, c[0x0][0xb20] ;  /* 0x0002c800ff087b82 */ /* 0x000e700000000800 */
[----:B------:R-:W2:Y:S01]  /*1130*/  LDC.64 R2, c[0x0][0xb28] ;  /* 0x0002ca00ff027b82 */ /* 0x000ea20000000a00 */
[----:B----4-:R-:W-:-:S04]  /*1140*/  IMAD.HI.U32 R13, R12, R5, RZ ;  /* 0x000000050c0d7227 */ /* 0x010fc800078e00ff */
[----:B------:R-:W-:-:S04]  /*1150*/  IMAD.HI.U32 R5, R165, R5, RZ ;  /* 0x00000005a5057227 */ /* 0x000fc800078e00ff */
[----:B---3--:R-:W-:-:S04]  /*1160*/  IMAD.HI.U32 R14, R11, R6, RZ ;  /* 0x000000060b0e7227 */ /* 0x008fc800078e00ff */
[----:B------:R-:W-:Y:S01]  /*1170*/  IMAD.HI.U32 R16, R167, R6, RZ ;  /* 0x00000006a7107227 */ /* 0x000fe200078e00ff */
[-C--:B------:R-:W-:Y:S02]  /*1180*/  @P2 SHF.R.U32.HI R11, RZ, R7.reuse, R14 ;  /* 0x00000007ff0b2219 */ /* 0x080fe4000001160e */
[-C--:B-1----:R-:W-:Y:S02]  /*1190*/  @P1 SHF.R.U32.HI R12, RZ, R8.reuse, R13 ;  /* 0x00000008ff0c1219 */ /* 0x082fe4000001160d */
[----:B------:R-:W-:Y:S02]  /*11a0*/  SHF.R.U32.HI R8, RZ, R8, R5 ;  /* 0x00000008ff087219 */ /* 0x000fe40000011605 */
[----:B------:R-:W-:Y:S02]  /*11b0*/  SHF.R.U32.HI R16, RZ, R7, R16 ;  /* 0x00000007ff107219 */ /* 0x000fe40000011610 */
[----:B------:R-:W-:Y:S01]  /*11c0*/  SEL R5, R165, R8, !P1 ;  /* 0x00000008a5057207 */ /* 0x000fe20004800000 */
[----:B--2---:R-:W-:Y:S01]  /*11d0*/  IMAD.HI.U32 R14, R12, R2, RZ ;  /* 0x000000020c0e7227 */ /* 0x004fe200078e00ff */
[----:B------:R-:W-:-:S03]  /*11e0*/  SEL R7, R167, R16, !P2 ;  /* 0x00000010a7077207 */ /* 0x000fc60005000000 */
[----:B------:R-:W-:Y:S01]  /*11f0*/  IMAD.HI.U32 R6, R11, R2, RZ ;  /* 0x000000020b067227 */ /* 0x000fe200078e00ff */
[----:B------:R-:W-:-:S04]  /*1200*/  @P0 SHF.R.U32.HI R12, RZ, R3, R14 ;  /* 0x00000003ff0c0219 */ /* 0x000fc8000001160e */
[----:B------:R-:W-:Y:S01]  /*1210*/  @P0 SHF.R.U32.HI R11, RZ, R3, R6 ;  /* 0x00000003ff0b0219 */ /* 0x000fe20000011606 */
[----:B------:R-:W-:-:S04]  /*1220*/  IMAD R12, R12, R9, RZ ;  /* 0x000000090c0c7224 */ /* 0x000fc800078e02ff */
[----:B------:R-:W-:Y:S01]  /*1230*/  IMAD R6, R11, R9, RZ ;  /* 0x000000090b067224 */ /* 0x000fe200078e02ff */
[----:B------:R-:W-:-:S04]  /*1240*/  ISETP.GE.AND P1, PT, R5, R12, PT ;  /* 0x0000000c0500720c */ /* 0x000fc80003f26270 */
[----:B------:R-:W-:Y:S01]  /*1250*/  ISETP.GE.OR P1, PT, R7, R6, P1 ;  /* 0x000000060700720c */ /* 0x000fe20000f26670 */
[----:B------:R-:W-:-:S05]  /*1260*/  IMAD.HI.U32 R6, R5, R2, RZ ;  /* 0x0000000205067227 */ /* 0x000fca00078e00ff */
[----:B------:R-:W-:-:S04]  /*1270*/  SHF.R.U32.HI R6, RZ, R3, R6 ;  /* 0x00000003ff067219 */ /* 0x000fc80000011606 */
[----:B------:R-:W-:-:S03]  /*1280*/  SEL R6, R5, R6, !P0 ;  /* 0x0000000605067207 */ /* 0x000fc60004000000 */
[----:B------:R-:W-:Y:S01]  /*1290*/  @!P1 IMAD.HI.U32 R8, R7, R2, RZ ;  /* 0x0000000207089227 */ /* 0x000fe200078e00ff */
[----:B------:R-:W-:-:S04]  /*12a0*/  IADD3 R2, PT, PT, -R6, RZ, RZ ;  /* 0x000000ff06027210 */ /* 0x000fc80007ffe1ff */
[----:B------:R-:W-:Y:S01]  /*12b0*/  @!P1 SHF.R.U32.HI R8, RZ, R3, R8 ;  /* 0x00000003ff089219 */ /* 0x000fe20000011608 */
[----:B------:R-:W-:-:S03]  /*12c0*/  IMAD R2, R9, R2, R5 ;  /* 0x0000000209027224 */ /* 0x000fc600078e0205 */
[----:B------:R-:W-:Y:S02]  /*12d0*/  @!P1 SEL R3, R7, R8, !P0 ;  /* 0x0000000807039207 */ /* 0x000fe40004000000 */
[----:B------:R-:W-:-:S03]  /*12e0*/  IADD3 R8, PT, PT, -R5, RZ, RZ ;  /* 0x000000ff05087210 */ /* 0x000fc60007ffe1ff */
[--C-:B------:R-:W-:Y:S02]  /*12f0*/  @!P1 IMAD.IADD R6, R6, 0x1, -R3.reuse ;  /* 0x0000000106069824 */ /* 0x100fe400078e0a03 */
[----:B------:R-:W-:Y:S01]  /*1300*/  @!P1 IMAD R3, R2, R11, R3 ;  /* 0x0000000b02039224 */ /* 0x000fe200078e0203 */
[----:B------:R-:W-:Y:S01]  /*1310*/  IADD3 R2, PT, PT, -R7, RZ, RZ ;  /* 0x000000ff07027210 */ /* 0x000fe20007ffe1ff */
[----:B------:R-:W-:Y:S02]  /*1320*/  @!P1 IMAD R5, R6, R9, R7 ;  /* 0x0000000906059224 */ /* 0x000fe400078e0207 */
[----:B------:R-:W-:Y:S02]  /*1330*/  IMAD R8, R4, R8, R165 ;  /* 0x0000000804087224 */ /* 0x000fe400078e02a5 */
[----:B------:R-:W-:Y:S02]  /*1340*/  @!P1 IMAD.MOV.U32 R7, RZ, RZ, R3 ;  /* 0x000000ffff079224 */ /* 0x000fe400078e0003 */
[----:B------:R-:W-:-:S02]  /*1350*/  IMAD R2, R10, R2, R167 ;  /* 0x000000020a027224 */ /* 0x000fc400078e02a7 */
[----:B------:R-:W-:Y:S02]  /*1360*/  IMAD R165, R5, R4, R8 ;  /* 0x0000000405a57224 */ /* 0x000fe400078e0208 */
[----:B------:R-:W-:Y:S02]  /*1370*/  IMAD R167, R7, R10, R2 ;  /* 0x0000000a07a77224 */ /* 0x000fe400078e0202 */
.L_x_16:
[----:B------:R-:W1:Y:S01]  /*1380*/  LDCU UR4, c[0x0][0xb30] ;  /* 0x00016600ff0477ac */ /* 0x000e620008000800 */
[----:B------:R-:W2:Y:S08]  /*1390*/  S2UR UR37, SR_CgaCtaId ;  /* 0x00000000002579c3 */ /* 0x000eb00000008800 */
[----:B------:R-:W3:Y:S01]  /*13a0*/  LDC R72, c[0x0][0xb24] ;  /* 0x0002c900ff487b82 */ /* 0x000ee20000000800 */
[----:B-1----:R-:W-:-:S09]  /*13b0*/  UISETP.NE.AND UP1, UPT, UR4, 0x1, UPT ;  /* 0x000000010400788c */ /* 0x002fd2000bf25270 */
[----:B--2---:R-:W-:Y:S05]  /*13c0*/  BRA.U UP1, `(.L_x_17) ;  /* 0x0000000101407547 */ /* 0x004fea000b800000 */
[----:B------:R-:W1:Y:S08]  /*13d0*/  LDC.64 R4, c[0x0][0xb10] ;  /* 0x0002c400ff047b82 */ /* 0x000e700000000a00 */
[----:B------:R-:W2:Y:S08]  /*13e0*/  LDC.64 R2, c[0x0][0xb18] ;  /* 0x0002c600ff027b82 */ /* 0x000eb00000000a00 */
[----:B------:R-:W4:Y:S08]  /*13f0*/  LDC R6, c[0x0][0xb20] ;  /* 0x0002c800ff067b82 */ /* 0x000f300000000800 */
[----:B------:R-:W3:Y:S01]  /*1400*/  LDC R8, c[0x0][0xb0c] ;  /* 0x0002c300ff087b82 */ /* 0x000ee20000000800 */
[----:B-1----:R-:W-:-:S05]  /*1410*/  IMAD.HI.U32 R4, R167, R4, RZ ;  /* 0x00000004a7047227 */ /* 0x002fca00078e00ff */
[----:B------:R-:W-:Y:S01]  /*1420*/  SHF.R.U32.HI R4, RZ, R5, R4 ;  /* 0x00000005ff047219 */ /* 0x000fe20000011604 */
[----:B--2---:R-:W-:Y:S01]  /*1430*/  IMAD.HI.U32 R3, R165, R3, RZ ;  /* 0x00000003a5037227 */ /* 0x004fe200078e00ff */
[----:B------:R-:W-:-:S04]  /*1440*/  ISETP.NE.AND P0, PT, R2, 0x1, PT ;  /* 0x000000010200780c */ /* 0x000fc80003f05270 */
[----:B----4-:R-:W-:-:S04]  /*1450*/  SHF.R.U32.HI R6, RZ, R6, R3 ;  /* 0x00000006ff067219 */ /* 0x010fc80000011603 */
[----:B------:R-:W-:Y:S02]  /*1460*/  SEL R3, R165, R6, !P0 ;  /* 0x00000006a5037207 */ /* 0x000fe40004000000 */
[----:B---3--:R-:W-:-:S04]  /*1470*/  ISETP.NE.AND P1, PT, R8, 0x1, PT ;  /* 0x000000010800780c */ /* 0x008fc80003f25270 */
[----:B------:R-:W-:-:S05]  /*1480*/  SEL R4, R167, R4, !P1 ;  /* 0x00000004a7047207 */ /* 0x000fca0004800000 */
[----:B------:R-:W-:Y:S02]  /*1490*/  IMAD.IADD R5, R3, 0x1, -R4 ;  /* 0x0000000103057824 */ /* 0x000fe400078e0a04 */
[----:B------:R-:W-:Y:S02]  /*14a0*/  IMAD.IADD R3, R4, 0x1, -R3 ;  /* 0x0000000104037824 */ /* 0x000fe400078e0a03 */
[----:B------:R-:W-:Y:S02]  /*14b0*/  IMAD R167, R5, R8, R167 ;  /* 0x0000000805a77224 */ /* 0x000fe400078e02a7 */
[----:B------:R-:W-:-:S07]  /*14c0*/  IMAD R165, R3, R2, R165 ;  /* 0x0000000203a57224 */ /* 0x000fce00078e02a5 */
.L_x_17:
[----:B------:R-:W-:Y:S01]  /*14d0*/  BAR.SYNC.DEFER_BLOCKING 0x0 ;  /* 0x0000000000007b1d */ /* 0x000fe20000010000 */
[----:B------:R-:W-:Y:S01]  /*14e0*/  UISETP.NE.AND UP1, UPT, UR8, 0x2, UPT ;  /* 0x000000020800788c */ /* 0x000fe2000bf25270 */
[----:B------:R-:W-:Y:S02]  /*14f0*/  ISETP.NE.OR P5, PT, R0, 0x2, !P5 ;  /* 0x000000020000780c */ /* 0x000fe40006fa5670 */
[----:B------:R-:W-:-:S06]  /*1500*/  LOP3.LUT R2, R176, 0x1f, RZ, 0xc0, !PT ;  /* 0x0000001fb0027812 */ /* 0x000fcc00078ec0ff */
[----:B------:R-:W-:Y:S05]  /*1510*/  BRA.U UP1, `(.L_x_18) ;  /* 0x0000001901347547 */ /* 0x000fea000b800000 */
[----:B------:R-:W1:Y:S01]  /*1520*/  LDCU UR13, c[0x0][0x38c] ;  /* 0x00007180ff0d77ac */ /* 0x000e620008000800 */
[----:B------:R-:W2:Y:S01]  /*1530*/  LDC R9, c[0x0][0x370] ;  /* 0x0000dc00ff097b82 */ /* 0x000ea20000000800 */
[----:B------:R-:W-:Y:S01]  /*1540*/  PLOP3.LUT P1, PT, PT, PT, UP2, 0x80, 0x8 ;  /* 0x000000000008781c */ /* 0x000fe20003f2f028 */
[----:B------:R-:W-:Y:S01]  /*1550*/  HFMA2 R12, -RZ, RZ, 0, 0 ;  /* 0x00000000ff0c7431 */ /* 0x000fe200000001ff */
[----:B------:R-:W-:Y:S01]  /*1560*/  ISETP.EQ.OR P4, PT, R2, RZ, P5 ;  /* 0x000000ff0200720c */ /* 0x000fe20002f82670 */
[----:B------:R-:W-:Y:S01]  /*1570*/  IMAD.MOV.U32 R15, RZ, RZ, 0x1 ;  /* 0x00000001ff0f7424 */ /* 0x000fe200078e00ff */
[----:B------:R-:W-:Y:S01]  /*1580*/  PLOP3.LUT P1, PT, P1, PT, PT, 0x8, 0x80 ;  /* 0x000000000080781c */ /* 0x000fe20000f2e170 */
[----:B------:R-:W-:Y:S01]  /*1590*/  IMAD.MOV.U32 R14, RZ, RZ, RZ ;  /* 0x000000ffff0e7224 */ /* 0x000fe200078e00ff */
[----:B------:R-:W-:Y:S01]  /*15a0*/  MOV R8, 0x1 ;  /* 0x0000000100087802 */ /* 0x000fe20000000f00 */
[----:B------:R-:W4:Y:S01]  /*15b0*/  LDC R0, c[0x0][0x374] ;  /* 0x0000dd00ff007b82 */ /* 0x000f220000000800 */
[----:B------:R-:W-:Y:S01]  /*15c0*/  IMAD.MOV.U32 R10, RZ, RZ, RZ ;  /* 0x000000ffff0a7224 */ /* 0x000fe200078e00ff */
[----:B------:R-:W2:Y:S01]  /*15d0*/  LDCU.64 UR22, c[0x0][0x348] ;  /* 0x00006900ff1677ac */ /* 0x000ea20008000a00 */
[----:B------:R-:W-:Y:S01]  /*15e0*/  UMOV UR6, URZ ;  /* 0x000000ff00067c82 */ /* 0x000fe20008000000 */
[----:B-1----:R-:W-:-:S04]  /*15f0*/  UIADD3 UR5, UPT, UPT, UR13, 0x3f, URZ ;  /* 0x0000003f0d057890 */ /* 0x002fc8000fffe0ff */
[----:B------:R-:W-:-:S04]  /*1600*/  USHF.R.S32.HI UR4, URZ, 0x1f, UR5 ;  /* 0x0000001fff047899 */ /* 0x000fc80008011405 */
[----:B------:R-:W-:-:S04]  /*1610*/  ULEA.HI UR4, UR4, UR5, URZ, 0x6 ;  /* 0x0000000504047291 */ /* 0x000fc8000f8f30ff */
[----:B------:R-:W-:Y:S02]  /*1620*/  USHF.R.S32.HI UR15, URZ, 0x6, UR4 ;  /* 0x00000006ff0f7899 */ /* 0x000fe40008011404 */
[----:B------:R-:W-:Y:S02]  /*1630*/  UIADD3 UR4, UPT, UPT, UR13, -0x1, URZ ;  /* 0xffffffff0d047890 */ /* 0x000fe4000fffe0ff */
[----:B------:R-:W-:Y:S02]  /*1640*/  UISETP.LT.U32.AND UP0, UPT, UR15, 0x11, UPT ;  /* 0x000000110f00788c */ /* 0x000fe4000bf01070 */
[----:B------:R-:W-:Y:S02]  /*1650*/  UISETP.GE.U32.AND UP1, UPT, UR4, -0x7f, UPT ;  /* 0xffffff810400788c */ /* 0x000fe4000bf26070 */
[----:B------:R-:W-:Y:S02]  /*1660*/  USEL UR14, UR15, 0x11, UP0 ;  /* 0x000000110f0e7887 */ /* 0x000fe40008000000 */
[----:B------:R-:W-:-:S02]  /*1670*/  UIADD3 UR13, UPT, UPT, UR13, 0x7e, URZ ;  /* 0x0000007e0d0d7890 */ /* 0x000fc4000fffe0ff */
[----:B------:R-:W-:Y:S02]  /*1680*/  UIADD3 UR5, UPT, UPT, UR14, -0x1, URZ ;  /* 0xffffffff0e057890 */ /* 0x000fe4000fffe0ff */
[----:B------:R-:W-:-:S03]  /*1690*/  UIADD3 UR7, UPT, UPT, UR15, -UR14, URZ ;  /* 0x8000000e0f077290 */ /* 0x000fc6000fffe0ff */
[----:B------:R-:W-:-:S04]  /*16a0*/  @UP1 UIADD3 UR5, UPT, UPT, UR14, URZ, URZ ;  /* 0x000000ff0e051290 */ /* 0x000fc8000fffe0ff */
[----:B--2---:R-:W-:-:S12]  /*16b0*/  UIADD3 UR5, UPT, UPT, UR5, 0x1, URZ ;  /* 0x0000000105057890 */ /* 0x004fd8000fffe0ff */
.L_x_36:
[----:B------:R-:W-:Y:S01]  /*16c0*/  UISETP.NE.AND UP0, UPT, UR37, URZ, UPT ;  /* 0x000000ff2500728c */ /* 0x000fe2000bf05270 */
[----:B------:R-:W1:Y:S08]  /*16d0*/  S2UR UR37, SR_CgaCtaId ;  /* 0x00000000002579c3 */ /* 0x000e700000008800 */
[----:B------:R-:W-:Y:S05]  /*16e0*/  BRA.U UP0, `(.L_x_19) ;  /* 0x0000000100347547 */ /* 0x000fea000b800000 */
[----:B------:R-:W2:Y:S01]  /*16f0*/  S2R R2, SR_CgaCtaId ;  /* 0x0000000000027919 */ /* 0x000ea20000008800 */
[----:B------:R-:W-:-:S04]  /*1700*/  MOV R3, 0x400 ;  /* 0x0000040000037802 */ /* 0x000fc80000000f00 */
[----:B--2---:R-:W-:Y:S02]  /*1710*/  LEA R3, R2, R3, 0x18 ;  /* 0x0000000302037211 */ /* 0x004fe400078ec0ff */
[----:B------:R-:W-:-:S03]  /*1720*/  SHF.L.U32 R2, R8, 0x1f, RZ ;  /* 0x0000001f08027819 */ /* 0x000fc600000006ff */
[----:B------:R-:W-:-:S04]  /*1730*/  IMAD R3, R10, 0x8, R3 ;  /* 0x000000080a037824 */ /* 0x000fc800078e0203 */
[----:B------:R-:W2:Y:S02]  /*1740*/  SYNCS.PHASECHK.TRANS64.TRYWAIT P0, [R3+URZ+0x1a0], R2 ;  /* 0x0001a002030075a7 */ /* 0x000ea400080011ff */
[----:B--2---:R-:W-:Y:S05]  /*1750*/  @!P0 BRA `(.L_x_20) ;  /* 0x0000005800d48947 */ /* 0x004fea0003800000 */
.L_x_109:
[----:B------:R-:W-:Y:S01]  /*1760*/  VIADD R10, R10, 0x1 ;  /* 0x000000010a0a7836 */ /* 0x000fe20000000000 */
[----:B------:R2:W-:Y:S04]  /*1770*/  SYNCS.ARRIVE.TRANS64.A1T0 RZ, [R3+URZ+0x190], RZ ;  /* 0x000190ff03ff79a7 */ /* 0x0005e800081000ff */
[----:B------:R-:W-:-:S04]  /*1780*/  ISETP.NE.AND P0, PT, R10, 0x2, PT ;  /* 0x000000020a00780c */ /* 0x000fc80003f05270 */
[----:B------:R-:W-:Y:S02]  /*1790*/  SEL R10, R10, RZ, P0 ;  /* 0x000000ff0a0a7207 */ /* 0x000fe40000000000 */
[----:B--2---:R-:W-:-:S04]  /*17a0*/  SEL R3, RZ, 0x1, P0 ;  /* 0x00000001ff037807 */ /* 0x004fc80000000000 */
[----:B------:R-:W-:-:S07]  /*17b0*/  LOP3.LUT R8, R8, R3, RZ, 0x3c, !PT ;  /* 0x0000000308087212 */ /* 0x000fce00078e3cff */
.L_x_19:
[----:B------:R-:W-:Y:S01]  /*17c0*/  UMOV UR4, 0x400 ;  /* 0x0000040000047882 */ /* 0x000fe20000000000 */
[----:B------:R-:W-:Y:S01]  /*17d0*/  SHF.L.U32 R2, R15, 0x1f, RZ ;  /* 0x0000001f0f027819 */ /* 0x000fe200000006ff */
[----:B-1----:R-:W-:Y:S01]  /*17e0*/  ULEA UR4, UR37, UR4, 0x18 ;  /* 0x0000000425047291 */ /* 0x002fe2000f8ec0ff */
[----:B------:R-:W-:Y:S01]  /*17f0*/  R2UR UR34, R167 ;  /* 0x00000000a72272ca */ /* 0x000fe200000e0000 */
[----:B------:R-:W-:Y:S01]  /*1800*/  UISETP.GE.U32.AND UP0, UPT, UR13, 0x7f, UPT ;  /* 0x0000007f0d00788c */ /* 0x000fe2000bf06070 */
[----:B------:R-:W-:Y:S01]  /*1810*/  R2UR UR11, R165 ;  /* 0x00000000a50b72ca */ /* 0x000fe200000e0000 */
[----:B------:R-:W-:Y:S01]  /*1820*/  ULEA UR8, UR6, UR4, 0x3 ;  /* 0x0000000406087291 */ /* 0x000fe2000f8e18ff */
[----:B------:R-:W-:-:S08]  /*1830*/  UMOV UR24, URZ ;  /* 0x000000ff00187c82 */ /* 0x000fd00008000000 */
[----:B------:R1:W2:Y:S01]  /*1840*/  SYNCS.PHASECHK.TRANS64.TRYWAIT P0, [UR8+0x88], R2 ;  /* 0x00008802ff0075a7 */ /* 0x0002a20008001108 */
[----:B------:R-:W-:Y:S02]  /*1850*/  USHF.L.U32 UR34, UR34, 0x7, URZ ;  /* 0x0000000722227899 */ /* 0x000fe400080006ff */
[----:B------:R-:W-:Y:S01]  /*1860*/  USHF.L.U32 UR11, UR11, 0x6, URZ ;  /* 0x000000060b0b7899 */ /* 0x000fe200080006ff */
[----:B------:R-:W-:Y:S11]  /*1870*/  BRA.U !UP0, `(.L_x_21) ;  /* 0x0000000108a87547 */ /* 0x000ff6000b800000 */
[----:B------:R-:W-:Y:S01]  /*1880*/  UMOV UR16, URZ ;  /* 0x000000ff00107c82 */ /* 0x000fe20008000000 */
[----:B------:R-:W-:-:S05]  /*1890*/  UMOV UR17, UR6 ;  /* 0x0000000600117c82 */ /* 0x000fca0008000000 */
.L_x_26:
[----:B-1----:R-:W-:Y:S01]  /*18a0*/  ULEA UR33, UR17, UR4, 0x3 ;  /* 0x0000000411217291 */ /* 0x002fe2000f8e18ff */
[----:B--2---:R-:W-:Y:S01]  /*18b0*/  @!P5 MOV R3, 0x3000 ;  /* 0x000030000003d802 */ /* 0x004fe20000000f00 */
[----:B--2---:R-:W-:Y:S10]  /*18c0*/  @P0 BRA `(.L_x_22) ;  /* 0x00000000000c0947 */ /* 0x004ff40003800000 */
[----:B------:R-:W-:-:S04]  /*18d0*/  SHF.L.U32 R5, R15, 0x1f, RZ ;  /* 0x0000001f0f057819 */ /* 0x000fc800000006ff */
[----:B------:R-:W2:Y:S02]  /*18e0*/  SYNCS.PHASECHK.TRANS64.TRYWAIT P0, [UR33+0x88], R5 ;  /* 0x00008805ff0075a7 */ /* 0x000ea40008001121 */
[----:B--2---:R-:W-:Y:S05]  /*18f0*/  @!P0 BRA `(.L_x_23) ;  /* 0x0000005800808947 */ /* 0x004fea0003800000 */
.L_x_22:
[----:B------:R2:W-:Y:S01]  /*1900*/  @!P5 SYNCS.ARRIVE.TRANS64 RZ, [UR33], R3 ;  /* 0x00000003ffffd9a7 */ /* 0x0005e20008000021 */
[----:B------:R-:W-:Y:S04]  /*1910*/  BSSY.RECONVERGENT B0, `(.L_x_24) ;  /* 0x0000003000007945 */ /* 0x000fe80003800200 */
[----:B------:R-:W-:Y:S05]  /*1920*/  @P4 BRA `(.L_x_25) ;  /* 0x0000000000044947 */ /* 0x000fea0003800000 */
[----:B------:R-:W-:Y:S05]  /*1930*/  BPT.TRAP 0x1 ;  /* 0x000000040000795c */ /* 0x000fea0000300000 */
.L_x_25:
[----:B------:R-:W-:Y:S05]  /*1940*/  BSYNC.RECONVERGENT B0 ;  /* 0x0000000000007941 */ /* 0x000fea0003800200 */
.L_x_24:
[----:B------:R-:W-:Y:S02]  /*1950*/  UIADD3 UR6, UPT, UPT, UR17, 0x1, URZ ;  /* 0x0000000111067890 */ /* 0x000fe4000fffe0ff */
[----:B------:R-:W-:Y:S02]  /*1960*/  ULEA UR32, UR17, UR4, 0xd ;  /* 0x0000000411207291 */ /* 0x000fe4000f8e68ff */
[----:B------:R-:W-:Y:S02]  /*1970*/  UISETP.NE.AND UP0, UPT, UR6, 0x11, UPT ;  /* 0x000000110600788c */ /* 0x000fe4000bf05270 */
[----:B------:R-:W-:Y:S02]  /*1980*/  UIADD3 UR26, UP1, UPT, UR22, 0x80, URZ ;  /* 0x00000080161a7890 */ /* 0x000fe4000ff3e0ff */
[----:B------:R-:W-:Y:S02]  /*1990*/  USEL UR9, URZ, 0x1, UP0 ;  /* 0x00000001ff097887 */ /* 0x000fe40008000000 */
[----:B------:R-:W-:-:S02]  /*19a0*/  USEL UR6, UR6, URZ, UP0 ;  /* 0x000000ff06067287 */ /* 0x000fc40008000000 */
[----:B------:R-:W-:Y:S02]  /*19b0*/  UIADD3 UR20, UP0, UPT, UR22, 0x180, URZ ;  /* 0x0000018016147890 */ /* 0x000fe4000ff1e0ff */
[----:B------:R-:W-:Y:S01]  /*19c0*/  ULEA UR8, UR6, UR4, 0x3 ;  /* 0x0000000406087291 */ /* 0x000fe2000f8e18ff */
[----:B------:R-:W-:Y:S01]  /*19d0*/  LOP3.LUT R15, R15, UR9, RZ, 0x3c, !PT ;  /* 0x000000090f0f7c12 */ /* 0x000fe2000f8e3cff */
[----:B------:R-:W-:Y:S02]  /*19e0*/  USHF.L.U32 UR35, UR16, 0x6, URZ ;  /* 0x0000000610237899 */ /* 0x000fe400080006ff */
[----:B------:R-:W-:Y:S01]  /*19f0*/  UIADD3.X UR27, UPT, UPT, URZ, UR23, URZ, UP1, !UPT ;  /* 0x00000017ff1b7290 */ /* 0x000fe20008ffe4ff */
[----:B-1----:R-:W-:Y:S01]  /*1a00*/  SHF.L.U32 R2, R15, 0x1f, RZ ;  /* 0x0000001f0f027819 */ /* 0x002fe200000006ff */
[----:B------:R-:W-:Y:S02]  /*1a10*/  UIADD3 UR32, UPT, UPT, UR32, 0x4400, URZ ;  /* 0x0000440020207890 */ /* 0x000fe4000fffe0ff */
[----:B------:R-:W-:Y:S01]  /*1a20*/  UIADD3.X UR21, UPT, UPT, URZ, UR23, URZ, UP0, !UPT ;  /* 0x00000017ff157290 */ /* 0x000fe200087fe4ff */
[----:B------:R1:W1:Y:S01]  /*1a30*/  SYNCS.PHASECHK.TRANS64.TRYWAIT P0, [UR8+0x88], R2 ;  /* 0x00008802ff0075a7 */ /* 0x0002620008001108 */
[----:B------:R-:W-:Y:S01]  /*1a40*/  ULEA UR8, UR17, UR4, 0xc ;  /* 0x0000000411087291 */ /* 0x000fe2000f8e60ff */
[----:B------:R-:W-:Y:S01]  /*1a50*/  UMOV UR18, 0x0 ;  /* 0x0000000000127882 */ /* 0x000fe20000000000 */
[----:B------:R-:W-:-:S02]  /*1a60*/  UMOV UR19, 0x10000000 ;  /* 0x1000000000137882 */ /* 0x000fc40000000000 */
[----:B------:R-:W-:Y:S01]  /*1a70*/  UIADD3 UR8, UPT, UPT, UR8, 0x26400, URZ ;  /* 0x0002640008087890 */ /* 0x000fe2000fffe0ff */
[----:B------:R1:W-:Y:S01]  /*1a80*/  UTMALDG.3D [UR32], [UR26], desc[UR18] ;  /* 0x000012201a0075b4 */ /* 0x0003e20008011000 */
[----:B------:R-:W-:Y:S01]  /*1a90*/  UMOV UR12, UR36 ;  /* 0x00000024000c7c82 */ /* 0x000fe20008000000 */
[----:B------:R-:W-:Y:S01]  /*1aa0*/  UMOV UR9, UR33 ;  /* 0x0000002100097c82 */ /* 0x000fe20008000000 */
[----:B------:R-:W-:Y:S01]  /*1ab0*/  UMOV UR10, UR35 ;  /* 0x00000023000a7c82 */ /* 0x000fe20008000000 */
[----:B------:R-:W-:Y:S01]  /*1ac0*/  UIADD3 UR16, UPT, UPT, UR16, 0x1, URZ ;  /* 0x0000000110107890 */ /* 0x000fe2000fffe0ff */
[----:B------:R-:W-:Y:S01]  /*1ad0*/  UMOV UR24, UR5 ;  /* 0x0000000500187c82 */ /* 0x000fe20008000000 */
[----:B------:R-:W-:Y:S02]  /*1ae0*/  UMOV UR17, UR6 ;  /* 0x0000000600117c82 */ /* 0x000fe40008000000 */
[----:B------:R1:W-:Y:S01]  /*1af0*/  UTMALDG.3D [UR8], [UR20], desc[UR18] ;  /* 0x00001208140075b4 */ /* 0x0003e20008011000 */
[----:B------:R-:W-:-:S09]  /*1b00*/  UISETP.NE.AND UP0, UPT, UR16, UR5, UPT ;  /* 0x000000051000728c */ /* 0x000fd2000bf05270 */
[----:B------:R-:W-:Y:S05]  /*1b10*/  BRA.U UP0, `(.L_x_26) ;  /* 0xfffffffd00607547 */ /* 0x000fea000b83ffff */
.L_x_21:
[----:B-1----:R-:W-:Y:S01]  /*1b20*/  ULEA UR8, UR6, UR4, 0x3 ;  /* 0x0000000406087291 */ /* 0x002fe2000f8e18ff */
[----:B------:R-:W-:Y:S01]  /*1b30*/  SHF.L.U32 R2, R15, 0x1f, RZ ;  /* 0x0000001f0f027819 */ /* 0x000fe200000006ff */
[----:B------:R-:W-:Y:S01]  /*1b40*/  @!P1 SYNCS.ARRIVE.TRANS64.A1T0 RZ, [UR4+0x128], RZ ;  /* 0x000128ffffff99a7 */ /* 0x000fe20008100004 */
[----:B------:R-:W-:-:S06]  /*1b50*/  UISETP.GT.AND UP0, UPT, UR15, UR14, UPT ;  /* 0x0000000e0f00728c */ /* 0x000fcc000bf04270 */
[----:B--2---:R1:W2:Y:S03]  /*1b60*/  SYNCS.PHASECHK.TRANS64.TRYWAIT P0, [UR8+0x88], R2 ;  /* 0x00008802ff0075a7 */ /* 0x0042a60008001108 */
[----:B------:R-:W-:Y:S05]  /*1b70*/  BRA.U !UP0, `(.L_x_27) ;  /* 0x0000000108ac7547 */ /* 0x000fea000b800000 */
[----:B------:R-:W-:Y:S01]  /*1b80*/  UIADD3 UR21, UPT, UPT, UR7, UR24, URZ ;  /* 0x0000001807157290 */ /* 0x000fe2000fffe0ff */
[----:B------:R-:W-:-:S11]  /*1b90*/  UMOV UR25, UR6 ;  /* 0x0000000600197c82 */ /* 0x000fd60008000000 */
.L_x_32:
[----:B-1----:R-:W-:Y:S01]  /*1ba0*/  ULEA UR17, UR25, UR4, 0x3 ;  /* 0x0000000419117291 */ /* 0x002fe2000f8e18ff */
[----:B--2---:R-:W-:Y:S01]  /*1bb0*/  @!P5 MOV R3, 0x3000 ;  /* 0x000030000003d802 */ /* 0x004fe20000000f00 */
[----:B--2---:R-:W-:Y:S10]  /*1bc0*/  @P0 BRA `(.L_x_28) ;  /* 0x00000000000c0947 */ /* 0x004ff40003800000 */
[----:B------:R-:W-:-:S04]  /*1bd0*/  SHF.L.U32 R5, R15, 0x1f, RZ ;  /* 0x0000001f0f057819 */ /* 0x000fc800000006ff */
[----:B------:R-:W2:Y:S02]  /*1be0*/  SYNCS.PHASECHK.TRANS64.TRYWAIT P0, [UR17+0x88], R5 ;  /* 0x00008805ff0075a7 */ /* 0x000ea40008001111 */
[----:B--2---:R-:W-:Y:S05]  /*1bf0*/  @!P0 BRA `(.L_x_29) ;  /* 0x0000005400d88947 */ /* 0x004fea0003800000 */
.L_x_28:
[----:B------:R2:W-:Y:S01]  /*1c00*/  @!P5 SYNCS.ARRIVE.TRANS64 RZ, [UR17], R3 ;  /* 0x00000003ffffd9a7 */ /* 0x0005e20008000011 */
[----:B------:R-:W-:Y:S04]  /*1c10*/  BSSY.RECONVERGENT B0, `(.L_x_30) ;  /* 0x0000003000007945 */ /* 0x000fe80003800200 */
[----:B------:R-:W-:Y:S05]  /*1c20*/  @P4 BRA `(.L_x_31) ;  /* 0x0000000000044947 */ /* 0x000fea0003800000 */
[----:B------:R-:W-:Y:S05]  /*1c30*/  BPT.TRAP 0x1 ;  /* 0x000000040000795c */ /* 0x000fea0000300000 */
.L_x_31:
[----:B------:R-:W-:Y:S05]  /*1c40*/  BSYNC.RECONVERGENT B0 ;  /* 0x0000000000007941 */ /* 0x000fea0003800200 */
.L_x_30:
        /* <DEDUP_REMOVED lines=10> */
[----:B------:R-:W-:Y:S01]  /*1cf0*/  UIADD3 UR16, UPT, UPT, UR16, 0x4400, URZ ;  /* 0x0000440010107890 */ /* 0x000fe2000fffe0ff */
[----:B-1----:R-:W-:Y:S01]  /*1d00*/  SHF.L.U32 R2, R15, 0x1f, RZ ;  /* 0x0000001f0f027819 */ /* 0x002fe200000006ff */
[----:B------:R-:W-:Y:S02]  /*1d10*/  UIADD3.X UR31, UPT, UPT, URZ, UR23, URZ, UP1, !UPT ;  /* 0x00000017ff1f7290 */ /* 0x000fe40008ffe4ff */
[----:B------:R-:W-:Y:S01]  /*1d20*/  UIADD3.X UR29, UPT, UPT, URZ, UR23, URZ, UP0, !UPT ;  /* 0x00000017ff1d7290 */ /* 0x000fe200087fe4ff */
[----:B------:R1:W1:Y:S01]  /*1d30*/  SYNCS.PHASECHK.TRANS64.TRYWAIT P0, [UR8+0x88], R2 ;  /* 0x00008802ff0075a7 */ /* 0x0002620008001108 */
[----:B------:R-:W-:Y:S01]  /*1d40*/  ULEA UR8, UR25, UR4, 0xc ;  /* 0x0000000419087291 */ /* 0x000fe2000f8e60ff */
[----:B------:R-:W-:Y:S01]  /*1d50*/  UMOV UR26, 0x0 ;  /* 0x00000000001a7882 */ /* 0x000fe20000000000 */
[----:B------:R-:W-:-:S02]  /*1d60*/  UMOV UR27, 0x10000000 ;  /* 0x10000000001b7882 */ /* 0x000fc40000000000 */
[----:B------:R-:W-:Y:S01]  /*1d70*/  UIADD3 UR8, UPT, UPT, UR8, 0x26400, URZ ;  /* 0x0002640008087890 */ /* 0x000fe2000fffe0ff */
[----:B------:R-:W-:Y:S01]  /*1d80*/  UMOV UR18, UR34 ;  /* 0x0000002200127c82 */ /* 0x000fe20008000000 */
[----:B------:R-:W-:Y:S01]  /*1d90*/  UMOV UR20, UR36 ;  /* 0x0000002400147c82 */ /* 0x000fe20008000000 */
[----:B------:R-:W-:Y:S01]  /*1da0*/  UMOV UR12, UR36 ;  /* 0x00000024000c7c82 */ /* 0x000fe20008000000 */
[----:B------:R-:W-:Y:S01]  /*1db0*/  UMOV UR9, UR17 ;  /* 0x0000001100097c82 */ /* 0x000fe20008000000 */
[----:B------:R-:W-:Y:S01]  /*1dc0*/  UMOV UR10, UR19 ;  /* 0x00000013000a7c82 */ /* 0x000fe20008000000 */
[----:B------:R1:W-:Y:S01]  /*1dd0*/  UTMALDG.3D [UR16], [UR30], desc[UR26] ;  /* 0x00001a101e0075b4 */ /* 0x0003e20008011000 */
[----:B------:R-:W-:Y:S01]  /*1de0*/  UIADD3 UR24, UPT, UPT, UR24, 0x1, URZ ;  /* 0x0000000118187890 */ /* 0x000fe2000fffe0ff */
[----:B------:R-:W-:-:S03]  /*1df0*/  UMOV UR25, UR6 ;  /* 0x0000000600197c82 */ /* 0x000fc60008000000 */
[----:B------:R-:W-:Y:S01]  /*1e00*/  UISETP.NE.AND UP0, UPT, UR24, UR21, UPT ;  /* 0x000000151800728c */ /* 0x000fe2000bf05270 */
[----:B------:R1:W-:Y:S08]  /*1e10*/  UTMALDG.3D [UR8], [UR28], desc[UR26] ;  /* 0x00001a081c0075b4 */ /* 0x0003f00008011000 */
[----:B------:R-:W-:Y:S05]  /*1e20*/  BRA.U UP0, `(.L_x_32) ;  /* 0xfffffffd005c7547 */ /* 0x000fea000b83ffff */
.L_x_27:
[----:B-1----:R-:W-:Y:S01]  /*1e30*/  LEA R2, R14, UR4, 0x3 ;  /* 0x000000040e027c11 */ /* 0x002fe2000f8e18ff */
[----:B------:R-:W-:Y:S01]  /*1e40*/  NOP ;  /* 0x0000000000007918 */ /* 0x000fe20000000000 */
[----:B--2---:R-:W-:Y:S02]  /*1e50*/  SHF.L.U32 R3, R12, 0x1f, RZ ;  /* 0x0000001f0c037819 */ /* 0x004fe400000006ff */
[----:B------:R-:W-:Y:S02]  /*1e60*/  LEA R4, R14, UR4, 0x4 ;  /* 0x000000040e047c11 */ /* 0x000fe4000f8e20ff */
[----:B------:R-:W1:Y:S02]  /*1e70*/  SYNCS.PHASECHK.TRANS64.TRYWAIT P0, [R2+URZ+0x130], R3 ;  /* 0x00013003020075a7 */ /* 0x000e6400080011ff */
[----:B-1----:R-:W-:Y:S05]  /*1e80*/  @!P0 BRA `(.L_x_33) ;  /* 0x00000054004c8947 */ /* 0x002fea0003800000 */
.L_x_112:
[----:B------:R-:W2:Y:S01]  /*1e90*/  LDS.128 R4, [R4+0x1c0] ;  /* 0x0001c00004047984 */ /* 0x000ea20000000c00 */
[----:B---3--:R-:W-:Y:S01]  /*1ea0*/  ISETP.GE.AND P0, PT, R72, 0x1, PT ;  /* 0x000000014800780c */ /* 0x008fe20003f06270 */
[----:B-1----:R-:W-:Y:S01]  /*1eb0*/  VIADD R2, R2, 0x140 ;  /* 0x0000014002027836 */ /* 0x002fe20000000000 */
[----:B------:R-:W-:Y:S01]  /*1ec0*/  @!PT LDS RZ, [RZ] ;  /* 0x00000000fffff984 */ /* 0x000fe20000000800 */
[----:B------:R-:W-:Y:S01]  /*1ed0*/  @!PT LDS RZ, [RZ] ;  /* 0x00000000fffff984 */ /* 0x000fe20000000800 */
[----:B------:R-:W-:Y:S01]  /*1ee0*/  @!PT LDS RZ, [RZ] ;  /* 0x00000000fffff984 */ /* 0x000fe20000000800 */
[----:B------:R-:W-:Y:S01]  /*1ef0*/  @!PT LDS RZ, [RZ] ;  /* 0x00000000fffff984 */ /* 0x000fe20000000800 */
[----:B------:R1:W-:Y:S06]  /*1f00*/  MEMBAR.ALL.CTA ;  /* 0x0000000000007992 */ /* 0x0003ec0000008000 */
[----:B-1----:R-:W1:Y:S01]  /*1f10*/  FENCE.VIEW.ASYNC.S ;  /* 0x00000000000073c6 */ /* 0x002e620000000000 */
[----:B------:R-:W-:-:S04]  /*1f20*/  PRMT R2, RZ, 0x654, R2 ;  /* 0x00000654ff027816 */ /* 0x000fc80000000002 */
[----:B-1----:R1:W-:Y:S01]  /*1f30*/  SYNCS.ARRIVE.TRANS64.RED.A1T0 RZ, [R2+URZ], RZ ;  /* 0x000000ff02ff79a7 */ /* 0x0023e200081004ff */
[----:B--2---:R-:W-:-:S13]  /*1f40*/  LOP3.LUT P2, RZ, R6, 0x1, RZ, 0xc0, !PT ;  /* 0x0000000106ff7812 */ /* 0x004fda000784c0ff */
[----:B------:R-:W-:Y:S01]  /*1f50*/  @P2 SHF.R.U32.HI R3, RZ, 0x10, R5 ;  /* 0x00000010ff032819 */ /* 0x000fe20000011605 */
[----:B------:R-:W-:Y:S01]  /*1f60*/  VOTEU.ANY UP0, P2 ;  /* 0x0000000000ff7886 */ /* 0x000fe20001000100 */
[----:B------:R-:W-:Y:S02]  /*1f70*/  @P2 MOV R13, R4 ;  /* 0x00000004000d2202 */ /* 0x000fe40000000f00 */
[----:B------:R-:W-:Y:S02]  /*1f80*/  @P2 R2UR.BROADCAST UR8, R3 ;  /* 0x00000000030822ca */ /* 0x000fe400008e0000 */
[----:B------:R-:W-:-:S11]  /*1f90*/  @P2 LOP3.LUT R11, R5, 0xffff, RZ, 0xc0, !PT ;  /* 0x0000ffff050b2812 */ /* 0x000fd600078ec0ff */
[----:B------:R-:W-:Y:S01]  /*1fa0*/  @UP0 UMOV UR36, UR8 ;  /* 0x0000000800240c82 */ /* 0x000fe20008000000 */
[----:B-1----:R-:W-:Y:S05]  /*1fb0*/  @!P0 BRA `(.L_x_34) ;  /* 0x0000000000b88947 */ /* 0x002fea0003800000 */
[----:B------:R-:W4:Y:S01]  /*1fc0*/  LDC.64 R4, c[0x0][0xb18] ;  /* 0x0002c600ff047b82 */ /* 0x000f220000000a00 */
[----:B------:R-:W-:-:S07]  /*1fd0*/  ISETP.NE.AND P3, PT, R72, 0x1, PT ;  /* 0x000000014800780c */ /* 0x000fce0003f65270 */
[----:B------:R-:W1:Y:S08]  /*1fe0*/  LDC.64 R6, c[0x0][0xb10] ;  /* 0x0002c400ff067b82 */ /* 0x000e700000000a00 */
[----:B------:R-:W2:Y:S08]  /*1ff0*/  LDC R16, c[0x0][0xb20] ;  /* 0x0002c800ff107b82 */ /* 0x000eb00000000800 */
[----:B------:R-:W3:Y:S01]  /*2000*/  LDC R18, c[0x0][0xb0c] ;  /* 0x0002c300ff127b82 */ /* 0x000ee20000000800 */
[----:B----4-:R-:W-:Y:S01]  /*2010*/  IMAD.HI.U32 R17, R0, R5, RZ ;  /* 0x0000000500117227 */ /* 0x010fe200078e00ff */
[----:B------:R-:W-:-:S03]  /*2020*/  ISETP.NE.AND P0, PT, R4, 0x1, PT ;  /* 0x000000010400780c */ /* 0x000fc60003f05270 */
[----:B------:R-:W-:-:S03]  /*2030*/  IMAD.HI.U32 R5, R11, R5, RZ ;  /* 0x000000050b057227 */ /* 0x000fc600078e00ff */
[----:B------:R-:W4:Y:S01]  /*2040*/  LDC.64 R2, c[0x0][0xb28] ;  /* 0x0002ca00ff027b82 */ /* 0x000f220000000a00 */
[----:B-1----:R-:W-:-:S04]  /*2050*/  IMAD.HI.U32 R20, R9, R6, RZ ;  /* 0x0000000609147227 */ /* 0x002fc800078e00ff */
[----:B------:R-:W-:Y:S01]  /*2060*/  IMAD.HI.U32 R22, R13, R6, RZ ;  /* 0x000000060d167227 */ /* 0x000fe200078e00ff */
[----:B------:R-:W-:Y:S02]  /*2070*/  SHF.R.U32.HI R20, RZ, R7, R20 ;  /* 0x00000007ff147219 */ /* 0x000fe40000011614 */
[-C--:B--2---:R-:W-:Y:S02]  /*2080*/  SHF.R.U32.HI R17, RZ, R16.reuse, R17 ;  /* 0x00000010ff117219 */ /* 0x084fe40000011611 */
[----:B------:R-:W-:Y:S02]  /*2090*/  SHF.R.U32.HI R16, RZ, R16, R5 ;  /* 0x00000010ff107219 */ /* 0x000fe40000011605 */
[----:B------:R-:W-:Y:S02]  /*20a0*/  SEL R17, R0, R17, !P0 ;  /* 0x0000001100117207 */ /* 0x000fe40004000000 */
[----:B------:R-:W-:Y:S02]  /*20b0*/  SHF.R.U32.HI R22, RZ, R7, R22 ;  /* 0x00000007ff167219 */ /* 0x000fe40000011616 */
[----:B---3--:R-:W-:-:S02]  /*20c0*/  ISETP.NE.AND P1, PT, R18, 0x1, PT ;  /* 0x000000011200780c */ /* 0x008fc40003f25270 */
[----:B------:R-:W-:Y:S02]  /*20d0*/  SEL R5, R11, R16, !P0 ;  /* 0x000000100b057207 */ /* 0x000fe40004000000 */
[----:B------:R-:W-:Y:S02]  /*20e0*/  SEL R19, R9, R20, !P1 ;  /* 0x0000001409137207 */ /* 0x000fe40004800000 */
[----:B------:R-:W-:Y:S01]  /*20f0*/  SEL R7, R13, R22, !P1 ;  /* 0x000000160d077207 */ /* 0x000fe20004800000 */
[----:B----4-:R-:W-:-:S04]  /*2100*/  IMAD.HI.U32 R20, R17, R2, RZ ;  /* 0x0000000211147227 */ /* 0x010fc800078e00ff */
        /* <DEDUP_REMOVED lines=10> */
[----:B------:R-:W-:-:S04]  /*21b0*/  @!P0 IMAD.HI.U32 R16, R7, R2, RZ ;  /* 0x0000000207108227 */ /* 0x000fc800078e00ff */
[----:B------:R-:W-:Y:S01]  /*21c0*/  IMAD.MOV R2, RZ, RZ, -R6 ;  /* 0x000000ffff027224 */ /* 0x000fe200078e0a06 */
[----:B------:R-:W-:-:S03]  /*21d0*/  @!P0 SHF.R.U32.HI R16, RZ, R3, R16 ;  /* 0x00000003ff108219 */ /* 0x000fc60000011610 */
[----:B------:R-:W-:Y:S01]  /*21e0*/  IMAD R2, R72, R2, R5 ;  /* 0x0000000248027224 */ /* 0x000fe200078e0205 */
        /* <DEDUP_REMOVED lines=11> */
.L_x_34:
[----:B------:R-:W1:Y:S02]  /*22a0*/  LDCU UR8, c[0x0][0xb30] ;  /* 0x00016600ff0877ac */ /* 0x000e640008000800 */
[----:B-1----:R-:W-:-:S09]  /*22b0*/  UISETP.NE.AND UP0, UPT, UR8, 0x1, UPT ;  /* 0x000000010800788c */ /* 0x002fd2000bf05270 */
[----:B------:R-:W-:Y:S05]  /*22c0*/  BRA.U UP0, `(.L_x_35) ;  /* 0x0000000100407547 */ /* 0x000fea000b800000 */
[----:B------:R-:W1:Y:S08]  /*22d0*/  LDC.64 R4, c[0x0][0xb10] ;  /* 0x0002c400ff047b82 */ /* 0x000e700000000a00 */
[----:B------:R-:W2:Y:S08]  /*22e0*/  LDC.64 R2, c[0x0][0xb18] ;  /* 0x0002c600ff027b82 */ /* 0x000eb00000000a00 */
[----:B------:R-:W3:Y:S08]  /*22f0*/  LDC R6, c[0x0][0xb20] ;  /* 0x0002c800ff067b82 */ /* 0x000ef00000000800 */
[----:B------:R-:W4:Y:S01]  /*2300*/  LDC R16, c[0x0][0xb0c] ;  /* 0x0002c300ff107b82 */ /* 0x000f220000000800 */
[----:B-1----:R-:W-:-:S05]  /*2310*/  IMAD.HI.U32 R4, R13, R4, RZ ;  /* 0x000000040d047227 */ /* 0x002fca00078e00ff */
[----:B------:R-:W-:Y:S01]  /*2320*/  SHF.R.U32.HI R4, RZ, R5, R4 ;  /* 0x00000005ff047219 */ /* 0x000fe20000011604 */
[----:B--2---:R-:W-:Y:S01]  /*2330*/  IMAD.HI.U32 R3, R11, R3, RZ ;  /* 0x000000030b037227 */ /* 0x004fe200078e00ff */
[----:B------:R-:W-:-:S04]  /*2340*/  ISETP.NE.AND P0, PT, R2, 0x1, PT ;  /* 0x000000010200780c */ /* 0x000fc80003f05270 */
[----:B---3--:R-:W-:-:S04]  /*2350*/  SHF.R.U32.HI R6, RZ, R6, R3 ;  /* 0x00000006ff067219 */ /* 0x008fc80000011603 */
[----:B------:R-:W-:Y:S02]  /*2360*/  SEL R3, R11, R6, !P0 ;  /* 0x000000060b037207 */ /* 0x000fe40004000000 */
[----:B----4-:R-:W-:-:S04]  /*2370*/  ISETP.NE.AND P1, PT, R16, 0x1, PT ;  /* 0x000000011000780c */ /* 0x010fc80003f25270 */
[----:B------:R-:W-:-:S05]  /*2380*/  SEL R4, R13, R4, !P1 ;  /* 0x000000040d047207 */ /* 0x000fca0004800000 */
[----:B------:R-:W-:Y:S02]  /*2390*/  IMAD.IADD R5, R3, 0x1, -R4 ;  /* 0x0000000103057824 */ /* 0x000fe400078e0a04 */
[----:B------:R-:W-:Y:S02]  /*23a0*/  IMAD.IADD R3, R4, 0x1, -R3 ;  /* 0x0000000104037824 */ /* 0x000fe400078e0a03 */
[----:B------:R-:W-:Y:S02]  /*23b0*/  IMAD R13, R5, R16, R13 ;  /* 0x00000010050d7224 */ /* 0x000fe400078e020d */
[----:B------:R-:W-:-:S07]  /*23c0*/  IMAD R11, R3, R2, R11 ;  /* 0x00000002030b7224 */ /* 0x000fce00078e020b */
.L_x_35:
[----:B------:R-:W-:Y:S01]  /*23d0*/  VIADD R14, R14, 0x1 ;  /* 0x000000010e0e7836 */ /* 0x000fe20000000000 */
[----:B------:R-:W-:Y:S01]  /*23e0*/  PLOP3.LUT P1, PT, PT, PT, PT, 0x80, 0x8 ;  /* 0x000000000008781c */ /* 0x000fe20003f2f070 */
[----:B------:R-:W-:Y:S02]  /*23f0*/  IMAD.IADD R167, R13, 0x1, R166 ;  /* 0x000000010da77824 */ /* 0x000fe400078e02a6 */
[----:B------:R-:W-:Y:S01]  /*2400*/  IMAD.IADD R165, R11, 0x1, R164 ;  /* 0x000000010ba57824 */ /* 0x000fe200078e02a4 */
[----:B------:R-:W-:-:S04]  /*2410*/  ISETP.NE.AND P0, PT, R14, 0x2, PT ;  /* 0x000000020e00780c */ /* 0x000fc80003f05270 */
[----:B------:R-:W-:Y:S02]  /*2420*/  SEL R3, RZ, 0x1, P0 ;  /* 0x00000001ff037807 */ /* 0x000fe40000000000 */
[----:B------:R-:W-:Y:S02]  /*2430*/  SEL R14, R14, RZ, P0 ;  /* 0x000000ff0e0e7207 */ /* 0x000fe40000000000 */
[----:B------:R-:W-:Y:S01]  /*2440*/  LOP3.LUT R12, R12, R3, RZ, 0x3c, !PT ;  /* 0x000000030c0c7212 */ /* 0x000fe200078e3cff */
[----:B------:R-:W-:Y:S06]  /*2450*/  @P2 BRA `(.L_x_36) ;  /* 0xfffffff000982947 */ /* 0x000fec000383ffff */
[----:B------:R-:W-:Y:S01]  /*2460*/  UIADD3 UR4, UPT, UPT, UR4, 0x88, URZ ;  /* 0x0000008804047890 */ /* 0x000fe2000fffe0ff */
[----:B------:R-:W-:-:S03]  /*2470*/  SHF.L.U32 R3, R15, 0x1f, RZ ;  /* 0x0000001f0f037819 */ /* 0x000fc600000006ff */
[----:B------:R-:W-:-:S09]  /*2480*/  ULEA UR5, UR6, UR4, 0x3 ;  /* 0x0000000406057291 */ /* 0x000fd2000f8e18ff */
[----:B------:R-:W1:Y:S02]  /*2490*/  SYNCS.PHASECHK.TRANS64.TRYWAIT P0, [UR5], R3 ;  /* 0x00000003ff0075a7 */ /* 0x000e640008001105 */
[----:B-1----:R-:W-:Y:S05]  /*24a0*/  @!P0 BRA `(.L_x_37) ;  /* 0x0000004c00d88947 */ /* 0x002fea0003800000 */
.L_x_114:
[----:B------:R-:W-:-:S04]  /*24b0*/  UIADD3 UR6, UPT, UPT, UR6, 0x1, URZ ;  /* 0x0000000106067890 */ /* 0x000fc8000fffe0ff */
[----:B------:R-:W-:-:S04]  /*24c0*/  UISETP.NE.AND UP0, UPT, UR6, 0x11, UPT ;  /* 0x000000110600788c */ /* 0x000fc8000bf05270 */
[----:B------:R-:W-:Y:S02]  /*24d0*/  USEL UR7, URZ, 0x1, UP0 ;  /* 0x00000001ff077887 */ /* 0x000fe40008000000 */
[----:B------:R-:W-:-:S04]  /*24e0*/  USEL UR6, UR6, URZ, UP0 ;  /* 0x000000ff06067287 */ /* 0x000fc80008000000 */
[----:B------:R-:W-:Y:S01]  /*24f0*/  ULEA UR5, UR6, UR4, 0x3 ;  /* 0x0000000406057291 */ /* 0x000fe2000f8e18ff */
[----:B------:R-:W-:-:S04]  /*2500*/  LOP3.LUT R2, R15, UR7, RZ, 0x3c, !PT ;  /* 0x000000070f027c12 */ /* 0x000fc8000f8e3cff */
[----:B-1----:R-:W-:-:S04]  /*2510*/  SHF.L.U32 R3, R2, 0x1f, RZ ;  /* 0x0000001f02037819 */ /* 0x002fc800000006ff */
[----:B------:R-:W1:Y:S02]  /*2520*/  SYNCS.PHASECHK.TRANS64.TRYWAIT P0, [UR5], R3 ;  /* 0x00000003ff0075a7 */ /* 0x000e640008001105 */
[----:B-1----:R-:W-:Y:S05]  /*2530*/  @!P0 BRA `(.L_x_38) ;  /* 0x0000004c00cc8947 */ /* 0x002fea0003800000 */
.L_x_116:
        /* <DEDUP_REMOVED lines=9> */
.L_x_118:
        /* <DEDUP_REMOVED lines=9> */
.L_x_120:
        /* <DEDUP_REMOVED lines=9> */
.L_x_122:
        /* <DEDUP_REMOVED lines=9> */
.L_x_124:
        /* <DEDUP_REMOVED lines=9> */
.L_x_126:
        /* <DEDUP_REMOVED lines=9> */
.L_x_128:
        /* <DEDUP_REMOVED lines=9> */
.L_x_130:
        /* <DEDUP_REMOVED lines=9> */
.L_x_132:
        /* <DEDUP_REMOVED lines=9> */
.L_x_134:
        /* <DEDUP_REMOVED lines=9> */
.L_x_136:
        /* <DEDUP_REMOVED lines=9> */
.L_x_138:
        /* <DEDUP_REMOVED lines=9> */
.L_x_140:
        /* <DEDUP_REMOVED lines=9> */
.L_x_142:
        /* <DEDUP_REMOVED lines=9> */
.L_x_144:
[----:B------:R-:W-:-:S04]  /*2d20*/  UIADD3 UR6, UPT, UPT, UR6, 0x1, URZ ;  /* 0x0000000106067890 */ /* 0x000fc8000fffe0ff */
[----:B------:R-:W-:-:S04]  /*2d30*/  UISETP.NE.AND UP0, UPT, UR6, 0x11, UPT ;  /* 0x000000110600788c */ /* 0x000fc8000bf05270 */
[----:B------:R-:W-:Y:S02]  /*2d40*/  USEL UR5, URZ, 0x1, UP0 ;  /* 0x00000001ff057887 */ /* 0x000fe40008000000 */
[----:B------:R-:W-:-:S04]  /*2d50*/  USEL UR6, UR6, URZ, UP0 ;  /* 0x000000ff06067287 */ /* 0x000fc80008000000 */
[----:B------:R-:W-:Y:S01]  /*2d60*/  ULEA UR6, UR6, UR4, 0x3 ;  /* 0x0000000406067291 */ /* 0x000fe2000f8e18ff */
[----:B-1----:R-:W-:-:S04]  /*2d70*/  LOP3.LUT R3, R2, UR5, RZ, 0x3c, !PT ;  /* 0x0000000502037c12 */ /* 0x002fc8000f8e3cff */
[----:B------:R-:W-:Y:S01]  /*2d80*/  SHF.L.U32 R3, R3, 0x1f, RZ ;  /* 0x0000001f03037819 */ /* 0x000fe200000006ff */
[----:B----4-:R-:W-:-:S07]  /*2d90*/  IMAD.U32 R0, RZ, RZ, UR6 ;  /* 0x00000006ff007e24 */ /* 0x010fce000f8e00ff */
.L_x_53:
[----:B-1----:R1:W2:Y:S02]  /*2da0*/  SYNCS.PHASECHK.TRANS64.TRYWAIT P0, [R0+URZ], R3 ;  /* 0x00000003000075a7 */ /* 0x0022a400080011ff */
[----:B--2---:R-:W-:Y:S05]  /*2db0*/  @!P0 NANOSLEEP.SYNCS 0x989680 ;  /* 0x009896800000895d */ /* 0x004fea0003900000 */
[----:B------:R-:W2:Y:S02]  /*2dc0*/  @!P0 SYNCS.PHASECHK.TRANS64 P0, [R0+URZ], R3 ;  /* 0x00000003000085a7 */ /* 0x000ea400080010ff */
[----:B--2---:R-:W-:Y:S05]  /*2dd0*/  @P0 EXIT ;  /* 0x000000000000094d */ /* 0x004fea0003800000 */
[----:B------:R-:W-:Y:S05]  /*2de0*/  BRA `(.L_x_53) ;  /* 0xfffffffc00ec7947 */ /* 0x000fea000383ffff */
.L_x_18:
[----:B------:R-:W-:-:S04]  /*2df0*/  UISETP.NE.AND UP1, UPT, UR37, URZ, UPT ;  /* 0x000000ff2500728c */ /* 0x000fc8000bf25270 */
[----:B------:R-:W-:-:S09]  /*2e00*/  UISETP.NE.OR UP1, UPT, UR8, 0x1, UP1 ;  /* 0x000000010800788c */ /* 0x000fd20008f25670 */
[----:B------:R-:W-:Y:S05]  /*2e10*/  BRA.U UP1, `(.L_x_54) ;  /* 0x0000000501487547 */ /* 0x000fea000b800000 */
[----:B------:R-:W-:Y:S01]  /*2e20*/  ISETP.NE.AND P2, PT, R2, RZ, PT ;  /* 0x000000ff0200720c */ /* 0x000fe20003f45270 */
[----:B------:R-:W-:Y:S01]  /*2e30*/  IMAD.MOV.U32 R12, RZ, RZ, 0x1 ;  /* 0x00000001ff0c7424 */ /* 0x000fe200078e00ff */
[----:B------:R-:W-:Y:S02]  /*2e40*/  CS2R R10, SRZ ;  /* 0x00000000000a7805 */ /* 0x000fe4000001ff00 */
[----:B------:R-:W-:Y:S01]  /*2e50*/  CS2R R8, SRZ ;  /* 0x0000000000087805 */ /* 0x000fe2000001ff00 */
[----:B------:R-:W-:Y:S01]  /*2e60*/  UMOV UR4, 0x400 ;  /* 0x0000040000047882 */ /* 0x000fe20000000000 */
[----:B------:R-:W-:Y:S01]  /*2e70*/  UMOV UR6, URZ ;  /* 0x000000ff00067c82 */ /* 0x000fe20008000000 */
[----:B------:R-:W-:-:S12]  /*2e80*/  ULEA UR37, UR37, UR4, 0x18 ;  /* 0x0000000425257291 */ /* 0x000fd8000f8ec0ff */
.L_x_58:
[----:B------:R-:W-:Y:S02]  /*2e90*/  LEA R0, R8, UR37, 0x3 ;  /* 0x0000002508007c11 */ /* 0x000fe4000f8e18ff */
[----:B------:R-:W-:-:S03]  /*2ea0*/  SHF.L.U32 R5, R9, 0x1f, RZ ;  /* 0x0000001f09057819 */ /* 0x000fc600000006ff */
[----:B------:R-:W-:Y:S01]  /*2eb0*/  VIADD R4, R0, 0x1a0 ;  /* 0x000001a000047836 */ /* 0x000fe20000000000 */
[----:B------:R-:W1:Y:S02]  /*2ec0*/  SYNCS.PHASECHK.TRANS64.TRYWAIT P0, [R0+URZ+0x190], R5 ;  /* 0x00019005000075a7 */ /* 0x000e6400080011ff */
[----:B-1----:R-:W-:Y:S05]  /*2ed0*/  @!P0 BRA `(.L_x_55) ;  /* 0x0000004800cc8947 */ /* 0x002fea0003800000 */
.L_x_145:
[----:B------:R-:W-:Y:S01]  /*2ee0*/  ULEA UR5, UR6, UR37, 0x3 ;  /* 0x0000002506057291 */ /* 0x000fe2000f8e18ff */
[----:B------:R-:W-:Y:S02]  /*2ef0*/  PRMT R4, RZ, 0x654, R4 ;  /* 0x00000654ff047816 */ /* 0x000fe40000000004 */
[----:B-1----:R-:W-:Y:S01]  /*2f00*/  SHF.L.U32 R5, R12, 0x1f, RZ ;  /* 0x0000001f0c057819 */ /* 0x002fe200000006ff */
[----:B------:R-:W-:Y:S01]  /*2f10*/  UIADD3 UR4, UPT, UPT, UR5, 0x130, URZ ;  /* 0x0000013005047890 */ /* 0x000fe2000fffe0ff */
[----:B------:R1:W-:Y:S05]  /*2f20*/  SYNCS.ARRIVE.TRANS64.RED.A1T0 RZ, [R4+URZ], RZ ;  /* 0x000000ff04ff79a7 */ /* 0x0003ea00081004ff */
[----:B------:R-:W-:Y:S01]  /*2f30*/  IMAD.U32 R7, RZ, RZ, UR4 ;  /* 0x00000004ff077e24 */ /* 0x000fe2000f8e00ff */
[----:B------:R-:W2:Y:S04]  /*2f40*/  SYNCS.PHASECHK.TRANS64.TRYWAIT P0, [UR5+0x140], R5 ;  /* 0x00014005ff0075a7 */ /* 0x000ea80008001105 */
[----:B------:R-:W-:Y:S01]  /*2f50*/  PRMT R6, R2, 0x654, R7 ;  /* 0x0000065402067816 */ /* 0x000fe20000000007 */
[----:B-1----:R-:W-:Y:S01]  /*2f60*/  @!P2 IMAD.MOV.U32 R4, RZ, RZ, 0x10 ;  /* 0x00000010ff04a424 */ /* 0x002fe200078e00ff */
[----:B--2---:R-:W-:Y:S06]  /*2f70*/  @!P0 BRA `(.L_x_56) ;  /* 0x0000004800b88947 */ /* 0x004fec0003800000 */
.L_x_147:
[----:B------:R-:W-:Y:S01]  /*2f80*/  ULEA UR4, UR6, UR37, 0x4 ;  /* 0x0000002506047291 */ /* 0x000fe2000f8e20ff */
[----:B------:R-:W-:Y:S01]  /*2f90*/  SEL R3, R6, R3, !P2 ;  /* 0x0000000306037207 */ /* 0x000fe20005000000 */
[----:B------:R-:W-:Y:S01]  /*2fa0*/  UIADD3 UR5, UPT, UPT, UR5, 0x130, URZ ;  /* 0x0000013005057890 */ /* 0x000fe2000fffe0ff */
[----:B-1----:R-:W-:Y:S01]  /*2fb0*/  LEA R0, R11, UR37, 0x3 ;  /* 0x000000250b007c11 */ /* 0x002fe2000f8e18ff */
[----:B------:R-:W-:Y:S01]  /*2fc0*/  UIADD3 UR4, UPT, UPT, UR4, 0x1c0, URZ ;  /* 0x000001c004047890 */ /* 0x000fe2000fffe0ff */
[----:B------:R-:W-:Y:S01]  /*2fd0*/  SHF.L.U32 R5, R10, 0x1f, RZ ;  /* 0x0000001f0a057819 */ /* 0x000fe200000006ff */
[----:B------:R1:W-:Y:S01]  /*2fe0*/  @!P2 SYNCS.ARRIVE.TRANS64.RED RZ, [R3+URZ], R4 ;  /* 0x0000000403ffa9a7 */ /* 0x0003e200080004ff */
[----:B------:R-:W-:Y:S01]  /*2ff0*/  UIADD3 UR6, UPT, UPT, UR6, 0x1, URZ ;  /* 0x0000000106067890 */ /* 0x000fe2000fffe0ff */
[----:B------:R-:W-:-:S03]  /*3000*/  VIADD R8, R8, 0x1 ;  /* 0x0000000108087836 */ /* 0x000fc60000000000 */
[----:B------:R-:W-:Y:S02]  /*3010*/  UISETP.NE.AND UP0, UPT, UR6, 0x2, UPT ;  /* 0x000000020600788c */ /* 0x000fe4000bf05270 */
[----:B------:R-:W-:Y:S06]  /*3020*/  UGETNEXTWORKID.BROADCAST [UR4], [UR5] ;  /* 0x00000000040073ca */ /* 0x000fec0008000100 */
[----:B------:R-:W-:Y:S01]  /*3030*/  USEL UR4, URZ, 0x1, UP0 ;  /* 0x00000001ff047887 */ /* 0x000fe20008000000 */
[----:B------:R-:W-:Y:S01]  /*3040*/  ISETP.NE.AND P0, PT, R8, 0x2, PT ;  /* 0x000000020800780c */ /* 0x000fe20003f05270 */
[----:B------:R-:W-:Y:S01]  /*3050*/  USEL UR6, UR6, URZ, UP0 ;  /* 0x000000ff06067287 */ /* 0x000fe20008000000 */
[----:B------:R-:W2:Y:S03]  /*3060*/  SYNCS.PHASECHK.TRANS64.TRYWAIT P1, [R0+URZ+0x130], R5 ;  /* 0x00013005000075a7 */ /* 0x000ea600080211ff */
[----:B------:R-:W-:Y:S01]  /*3070*/  LOP3.LUT R12, R12, UR4, RZ, 0x3c, !PT ;  /* 0x000000040c0c7c12 */ /* 0x000fe2000f8e3cff */
[----:B-12---:R-:W-:Y:S07]  /*3080*/  @!P1 BRA `(.L_x_57) ;  /* 0x00000048008c9947 */ /* 0x006fee0003800000 */
.L_x_148:
[C---:B------:R-:W-:Y:S01]  /*3090*/  LEA R4, R11.reuse, UR37, 0x4 ;  /* 0x000000250b047c11 */ /* 0x040fe2000f8e20ff */
[----:B-1----:R-:W-:Y:S01]  /*30a0*/  VIADD R0, R0, 0x140 ;  /* 0x0000014000007836 */ /* 0x002fe20000000000 */
[----:B------:R-:W-:Y:S01]  /*30b0*/  SEL R8, R8, RZ, P0 ;  /* 0x000000ff08087207 */ /* 0x000fe20000000000 */
[----:B------:R-:W-:-:S03]  /*30c0*/  VIADD R11, R11, 0x1 ;  /* 0x000000010b0b7836 */ /* 0x000fc60000000000 */
[----:B------:R-:W1:Y:S01]  /*30d0*/  LDS.128 R4, [R4+0x1c0] ;  /* 0x0001c00004047984 */ /* 0x000e620000000c00 */
[----:B------:R-:W-:Y:S02]  /*30e0*/  PRMT R0, RZ, 0x654, R0 ;  /* 0x00000654ff007816 */ /* 0x000fe40000000000 */
[C---:B------:R-:W-:Y:S01]  /*30f0*/  ISETP.NE.AND P1, PT, R11.reuse, 0x2, PT ;  /* 0x000000020b00780c */ /* 0x040fe20003f25270 */
[----:B------:R-:W-:Y:S01]  /*3100*/  @!PT LDS RZ, [RZ] ;  /* 0x00000000fffff984 */ /* 0x000fe20000000800 */
[----:B------:R-:W-:Y:S01]  /*3110*/  @!PT LDS RZ, [RZ] ;  /* 0x00000000fffff984 */ /* 0x000fe20000000800 */
[----:B------:R-:W-:Y:S01]  /*3120*/  @!PT LDS RZ, [RZ] ;  /* 0x00000000fffff984 */ /* 0x000fe20000000800 */
[----:B------:R-:W-:Y:S01]  /*3130*/  @!PT LDS RZ, [RZ] ;  /* 0x00000000fffff984 */ /* 0x000fe20000000800 */
[----:B------:R2:W-:Y:S06]  /*3140*/  MEMBAR.ALL.CTA ;  /* 0x0000000000007992 */ /* 0x0005ec0000008000 */
[----:B--2---:R-:W2:Y:S01]  /*3150*/  FENCE.VIEW.ASYNC.S ;  /* 0x00000000000073c6 */ /* 0x004ea20000000000 */
[----:B------:R-:W-:Y:S01]  /*3160*/  SEL R11, R11, RZ, P1 ;  /* 0x000000ff0b0b7207 */ /* 0x000fe20000800000 */
[----:B--2---:R2:W-:Y:S01]  /*3170*/  SYNCS.ARRIVE.TRANS64.RED.A1T0 RZ, [R0+URZ], RZ ;  /* 0x000000ff00ff79a7 */ /* 0x0045e200081004ff */
[----:B-1----:R-:W-:-:S02]  /*3180*/  LOP3.LUT P3, RZ, R6, 0x1, RZ, 0xc0, !PT ;  /* 0x0000000106ff7812 */ /* 0x002fc4000786c0ff */
[----:B------:R-:W-:-:S04]  /*3190*/  SEL R5, RZ, 0x1, P1 ;  /* 0x00000001ff057807 */ /* 0x000fc80000800000 */
[----:B------:R-:W-:Y:S02]  /*31a0*/  LOP3.LUT R10, R10, R5, RZ, 0x3c, !PT ;  /* 0x000000050a0a7212 */ /* 0x000fe400078e3cff */
[----:B--2---:R-:W-:-:S04]  /*31b0*/  SEL R0, RZ, 0x1, P0 ;  /* 0x00000001ff007807 */ /* 0x004fc80000000000 */
[----:B------:R-:W-:Y:S01]  /*31c0*/  LOP3.LUT R9, R9, R0, RZ, 0x3c, !PT ;  /* 0x0000000009097212 */ /* 0x000fe200078e3cff */
[----:B------:R-:W-:Y:S06]  /*31d0*/  @P3 BRA `(.L_x_58) ;  /* 0xfffffffc002c3947 */ /* 0x000fec000383ffff */
[----:B------:R-:W-:Y:S01]  /*31e0*/  ULEA UR5, UR6, UR37, 0x3 ;  /* 0x0000002506057291 */ /* 0x000fe2000f8e18ff */
[----:B------:R-:W-:-:S08]  /*31f0*/  SHF.L.U32 R3, R12, 0x1f, RZ ;  /* 0x0000001f0c037819 */ /* 0x000fd000000006ff */
[----:B------:R-:W1:Y:S02]  /*3200*/  SYNCS.PHASECHK.TRANS64 P0, [UR5+0x140], R3 ;  /* 0x00014003ff0075a7 */ /* 0x000e640008001005 */
[----:B-1----:R-:W-:Y:S05]  /*3210*/  @P0 BRA `(.L_x_59) ;  /* 0x0000000000080947 */ /* 0x002fea0003800000 */
[----:B------:R-:W1:Y:S02]  /*3220*/  SYNCS.PHASECHK.TRANS64.TRYWAIT P0, [UR5+0x140], R3 ;  /* 0x00014003ff0075a7 */ /* 0x000e640008001105 */
[----:B-1----:R-:W-:Y:S05]  /*3230*/  @!P0 BRA `(.L_x_60) ;  /* 0x0000004800348947 */ /* 0x002fea0003800000 */
.L_x_59:
[----:B------:R-:W-:-:S04]  /*3240*/  UIADD3 UR4, UPT, UPT, UR6, 0x1, URZ ;  /* 0x0000000106047890 */ /* 0x000fc8000fffe0ff */
[----:B------:R-:W-:-:S04]  /*3250*/  UISETP.NE.AND UP0, UPT, UR4, 0x2, UPT ;  /* 0x000000020400788c */ /* 0x000fc8000bf05270 */
[----:B------:R-:W-:Y:S02]  /*3260*/  USEL UR7, URZ, 0x1, UP0 ;  /* 0x00000001ff077887 */ /* 0x000fe40008000000 */
[----:B------:R-:W-:-:S04]  /*3270*/  USEL UR4, UR4, URZ, UP0 ;  /* 0x000000ff04047287 */ /* 0x000fc80008000000 */
[----:B------:R-:W-:Y:S01]  /*3280*/  ULEA UR4, UR4, UR37, 0x3 ;  /* 0x0000002504047291 */ /* 0x000fe2000f8e18ff */
[----:B-1----:R-:W-:-:S04]  /*3290*/  LOP3.LUT R3, R12, UR7, RZ, 0x3c, !PT ;  /* 0x000000070c037c12 */ /* 0x002fc8000f8e3cff */
[----:B------:R-:W-:-:S04]  /*32a0*/  SHF.L.U32 R0, R3, 0x1f, RZ ;  /* 0x0000001f03007819 */ /* 0x000fc800000006ff */
[----:B------:R-:W1:Y:S02]  /*32b0*/  SYNCS.PHASECHK.TRANS64 P0, [UR4+0x140], R0 ;  /* 0x00014000ff0075a7 */ /* 0x000e640008001004 */
[----:B-1----:R-:W-:Y:S05]  /*32c0*/  @P0 EXIT ;  /* 0x000000000000094d */ /* 0x002fea0003800000 */
[----:B------:R-:W-:Y:S02]  /*32d0*/  SHF.L.U32 R3, R3, 0x1f, RZ ;  /* 0x0000001f03037819 */ /* 0x000fe400000006ff */
[----:B------:R-:W-:-:S07]  /*32e0*/  MOV R0, UR4 ;  /* 0x0000000400007c02 */ /* 0x000fce0008000f00 */
.L_x_61:
[----:B-1----:R1:W2:Y:S02]  /*32f0*/  SYNCS.PHASECHK.TRANS64.TRYWAIT P0, [R0+URZ+0x140], R3 ;  /* 0x00014003000075a7 */ /* 0x0022a400080011ff */
[----:B--2---:R-:W-:Y:S05]  /*3300*/  @!P0 NANOSLEEP.SYNCS 0x989680 ;  /* 0x009896800000895d */ /* 0x004fea0003900000 */
[----:B------:R-:W2:Y:S02]  /*3310*/  @!P0 SYNCS.PHASECHK.TRANS64 P0, [R0+URZ+0x140], R3 ;  /* 0x00014003000085a7 */ /* 0x000ea400080010ff */
[----:B--2---:R-:W-:Y:S05]  /*3320*/  @P0 EXIT ;  /* 0x000000000000094d */ /* 0x004fea0003800000 */
[----:B------:R-:W-:Y:S05]  /*3330*/  BRA `(.L_x_61) ;  /* 0xfffffffc00ec7947 */ /* 0x000fea000383ffff */
.L_x_54:
[----:B------:R-:W-:-:S09]  /*3340*/  UISETP.NE.AND UP1, UPT, UR8, URZ, UPT ;  /* 0x000000ff0800728c */ /* 0x000fd2000bf25270 */
[----:B------:R-:W-:Y:S05]  /*3350*/  BRA.U UP1, `(.L_x_62) ;  /* 0x0000000d01787547 */ /* 0x000fea000b800000 */
[----:B------:R-:W-:Y:S01]  /*3360*/  UMOV UR4, 0x40 ;  /* 0x0000004000047882 */ /* 0x000fe20000000000 */
[----:B------:R-:W-:Y:S01]  /*3370*/  NOP ;  /* 0x0000000000007918 */ /* 0x000fe20000000000 */
[----:B------:R-:W-:Y:S01]  /*3380*/  ULEA UR4, UR37, UR4, 0x18 ;  /* 0x0000000425047291 */ /* 0x000fe2000f8ec0ff */
[----:B------:R-:W-:Y:S02]  /*3390*/  UMOV UR5, 0x400 ;  /* 0x0000040000057882 */ /* 0x000fe40000000000 */
[----:B------:R-:W-:-:S06]  /*33a0*/  ULEA UR37, UR37, UR5, 0x18 ;  /* 0x0000000525257291 */ /* 0x000fcc000f8ec0ff */
[----:B------:R-:W1:Y:S02]  /*33b0*/  LDS.U8 R0, [UR4+0x1c] ;  /* 0x00001c04ff007984 */ /* 0x000e640008000000 */
[----:B-1----:R-:W-:-:S13]  /*33c0*/  ISETP.NE.AND P0, PT, R0, RZ, PT ;  /* 0x000000ff0000720c */ /* 0x002fda0003f05270 */
[----:B------:R-:W-:Y:S05]  /*33d0*/  @P0 BRA `(.L_x_63) ;  /* 0x0000000000580947 */ /* 0x000fea0003800000 */
[----:B------:R-:W-:-:S13]  /*33e0*/  ELECT P0, URZ, PT ;  /* 0x0000000000ff782f */ /* 0x000fda0003800000 */
[----:B------:R-:W-:Y:S05]  /*33f0*/  @!P0 BRA `(.L_x_64) ;  /* 0x0000000000608947 */ /* 0x000fea0003800000 */
[----:B------:R-:W-:Y:S01]  /*3400*/  UMOV UR5, 0x10 ;  /* 0x0000001000057882 */ /* 0x000fe20000000000 */
[----:B------:R-:W-:Y:S01]  /*3410*/  HFMA2 R0, -RZ, RZ, 0, 5.9604644775390625e-08 ;  /* 0x00000001ff007431 */ /* 0x000fe200000001ff */
[----:B------:R-:W-:-:S03]  /*3420*/  MOV R2, 0xffff ;  /* 0x0000ffff00027802 */ /* 0x000fc60000000f00 */
[----:B------:R-:W-:Y:S04]  /*3430*/  DEPBAR.LE SB1, 0x36 ;  /* 0x00009d800000791a */ /* 0x000fe80000000000 */
[----:B------:R-:W1:Y:S02]  /*3440*/  UTCATOMSWS.FIND_AND_SET.ALIGN UP0, UR5, UR5 ;  /* 0x00000005000575e3 */ /* 0x000e640008000800 */
[----:B-1----:R-:W-:Y:S01]  /*3450*/  MOV R3, UR5 ;  /* 0x0000000500037c02 */ /* 0x002fe20008000f00 */
[----:B------:R-:W-:Y:S06]  /*3460*/  BRA.U UP0, `(.L_x_65) ;  /* 0x0000000100187547 */ /* 0x000fec000b800000 */
.L_x_66:
[----:B------:R-:W-:Y:S05]  /*3470*/  NANOSLEEP 0x64 ;  /* 0x000000640000795d */ /* 0x000fea0003800000 */
[----:B------:R-:W-:-:S05]  /*3480*/  UMOV UR5, 0x10 ;  /* 0x0000001000057882 */ /* 0x000fca0000000000 */
[----:B------:R-:W-:Y:S04]  /*3490*/  DEPBAR.LE SB1, 0x36 ;  /* 0x00009d800000791a */ /* 0x000fe80000000000 */
[----:B------:R-:W1:Y:S02]  /*34a0*/  UTCATOMSWS.FIND_AND_SET.ALIGN UP0, UR5, UR5 ;  /* 0x00000005000575e3 */ /* 0x000e640008000800 */
[----:B-1----:R-:W-:Y:S01]  /*34b0*/  MOV R3, UR5 ;  /* 0x0000000500037c02 */ /* 0x002fe20008000f00 */
[----:B------:R-:W-:Y:S05]  /*34c0*/  BRA.U !UP0, `(.L_x_66) ;  /* 0xfffffffd08e87547 */ /* 0x000fea000b83ffff */
.L_x_65:
[-C--:B------:R-:W-:Y:S02]  /*34d0*/  SHF.L.U32 R2, R2, R3.reuse, RZ ;  /* 0x0000000302027219 */ /* 0x080fe400000006ff */
[----:B------:R-:W-:Y:S01]  /*34e0*/  SHF.L.U32 R0, R0, R3, RZ ;  /* 0x0000000300007219 */ /* 0x000fe200000006ff */
[----:B------:R-:W-:Y:S02]  /*34f0*/  IMAD.SHL.U32 R3, R3, 0x20, RZ ;  /* 0x0000002003037824 */ /* 0x000fe400078e00ff */
[----:B------:R1:W-:Y:S04]  /*3500*/  ATOMS.OR RZ, [UR4+0x14], R2 ;  /* 0x00001402ffff798c */ /* 0x0003e8000b000004 */
[----:B------:R1:W-:Y:S04]  /*3510*/  ATOMS.OR RZ, [UR4+0x18], R0 ;  /* 0x00001800ffff798c */ /* 0x0003e8000b000004 */
[----:B------:R1:W-:Y:S01]  /*3520*/  STS [UR37+0x1e0], R3 ;  /* 0x0001e003ff007988 */ /* 0x0003e20008000825 */
[----:B------:R-:W-:Y:S05]  /*3530*/  BRA `(.L_x_64) ;  /* 0x0000000000107947 */ /* 0x000fea0003800000 */
.L_x_63:
[----:B------:R-:W-:Y:S02]  /*3540*/  MOV R0, 0xffffffff ;  /* 0xffffffff00007802 */ /* 0x000fe40000000f00 */
[----:B------:R-:W-:-:S03]  /*3550*/  MOV R2, 0x3580 ;  /* 0x0000358000027802 */ /* 0x000fc60000000f00 */
[----:B------:R1:W-:Y:S04]  /*3560*/  STS [UR37+0x1e0], R0 ;  /* 0x0001e000ff007988 */ /* 0x0003e80008000825 */
[----:B-1-3-5:R-:W-:Y:S05]  /*3570*/  CALL.REL.NOINC `($__internal_1_$__cuda_sm10x_tcgen05_guardrail_trap_phase_invalid_during_alloc) ;  /* 0x0000004800b07944 */ /* 0x02afea0003c00000 */
.L_x_64:
[----:B------:R-:W-:Y:S05]  /*3580*/  WARPSYNC.ALL ;  /* 0x0000000000007948 */ /* 0x000fea0003800000 */
[----:B------:R-:W2:Y:S01]  /*3590*/  S2UR UR6, SR_CgaCtaId ;  /* 0x00000000000679c3 */ /* 0x000ea20000008800 */
[----:B------:R-:W-:Y:S01]  /*35a0*/  UMOV UR4, 0x400 ;  /* 0x0000040000047882 */ /* 0x000fe20000000000 */
[----:B------:R-:W-:-:S06]  /*35b0*/  NOP ;  /* 0x0000000000007918 */ /* 0x000fcc0000000000 */
[----:B------:R-:W-:Y:S06]  /*35c0*/  BAR.ARV 0x6, 0xa0 ;  /* 0x0182800000007b1d */ /* 0x000fec0000002000 */
[----:B------:R-:W4:Y:S01]  /*35d0*/  LDCU UR7, c[0x0][0x38c] ;  /* 0x00007180ff0777ac */ /* 0x000f220008000800 */
[----:B------:R-:W-:Y:S01]  /*35e0*/  IMAD.MOV.U32 R11, RZ, RZ, 0x1 ;  /* 0x00000001ff0b7424 */ /* 0x000fe200078e00ff */
[----:B------:R-:W-:Y:S01]  /*35f0*/  CS2R R8, SRZ ;  /* 0x0000000000087805 */ /* 0x000fe2000001ff00 */
[----:B------:R-:W-:Y:S01]  /*3600*/  IMAD.MOV.U32 R10, RZ, RZ, RZ ;  /* 0x000000ffff0a7224 */ /* 0x000fe200078e00ff */
[----:B------:R-:W-:Y:S01]  /*3610*/  UMOV UR17, URZ ;  /* 0x000000ff00117c82 */ /* 0x000fe20008000000 */
[----:B------:R-:W-:Y:S01]  /*3620*/  UMOV UR16, URZ ;  /* 0x000000ff00107c82 */ /* 0x000fe20008000000 */
[----:B------:R-:W-:Y:S01]  /*3630*/  UMOV UR22, 0x0 ;  /* 0x0000000000167882 */ /* 0x000fe20000000000 */
[----:B------:R-:W-:Y:S01]  /*3640*/  UMOV UR23, 0x81084a0 ;  /* 0x081084a000177882 */ /* 0x000fe20000000000 */
[----:B------:R-:W-:Y:S01]  /*3650*/  UMOV UR20, 0x0 ;  /* 0x0000000000147882 */ /* 0x000fe20000000000 */
[----:B------:R-:W-:Y:S01]  /*3660*/  UMOV UR21, 0x81084a0 ;  /* 0x081084a000157882 */ /* 0x000fe20000000000 */
[----:B--2---:R-:W-:Y:S01]  /*3670*/  ULEA UR6, UR6, UR4, 0x18 ;  /* 0x0000000406067291 */ /* 0x004fe2000f8ec0ff */
[----:B------:R-:W2:Y:S03]  /*3680*/  LDCU UR4, c[0x0][0x38c] ;  /* 0x00007180ff0477ac */ /* 0x000ea60008000800 */
[----:B------:R-:W-:-:S02]  /*3690*/  UIADD3 UR11, UPT, UPT, UR6, 0x26400, URZ ;  /* 0x00026400060b7890 */ /* 0x000fc4000fffe0ff */
[----:B----4-:R-:W-:-:S03]  /*36a0*/  UIADD3 UR7, UPT, UPT, UR7, 0x3f, URZ ;  /* 0x0000003f07077890 */ /* 0x010fc6000fffe0ff */
[----:B-1----:R-:W1:Y:S01]  /*36b0*/  LDS R0, [UR6+0x1e0] ;  /* 0x0001e006ff007984 */ /* 0x002e620008000800 */
[----:B------:R-:W-:Y:S02]  /*36c0*/  UIADD3 UR18, UPT, UPT, UR6, 0x4400, URZ ;  /* 0x0000440006127890 */ /* 0x000fe4000fffe0ff */
[----:B------:R-:W-:Y:S02]  /*36d0*/  USHF.R.S32.HI UR5, URZ, 0x1f, UR7 ;  /* 0x0000001fff057899 */ /* 0x000fe40008011407 */
[----:B------:R-:W-:Y:S02]  /*36e0*/  USHF.R.U32.HI UR11, URZ, 0x4, UR11 ;  /* 0x00000004ff0b7899 */ /* 0x000fe4000801160b */
[----:B------:R-:W-:Y:S02]  /*36f0*/  ULEA.HI UR5, UR5, UR7, URZ, 0x6 ;  /* 0x0000000705057291 */ /* 0x000fe4000f8f30ff */
[----:B------:R-:W-:Y:S02]  /*3700*/  USHF.R.U32.HI UR18, URZ, 0x4, UR18 ;  /* 0x00000004ff127899 */ /* 0x000fe40008011612 */
[----:B------:R-:W-:-:S02]  /*3710*/  USHF.R.S32.HI UR5, URZ, 0x6, UR5 ;  /* 0x00000006ff057899 */ /* 0x000fc40008011405 */
[----:B------:R-:W-:Y:S02]  /*3720*/  ULOP3.LUT UR11, UR11, 0x3fff, URZ, 0xc0, !UPT ;  /* 0x00003fff0b0b7892 */ /* 0x000fe4000f8ec0ff */
[----:B------:R-:W-:Y:S02]  /*3730*/  UISETP.LT.AND UP0, UPT, UR5, 0x1, UPT ;  /* 0x000000010500788c */ /* 0x000fe4000bf01270 */
[----:B------:R-:W-:Y:S02]  /*3740*/  ULOP3.LUT UR18, UR18, 0x3fff, URZ, 0xc0, !UPT ;  /* 0x00003fff12127892 */ /* 0x000fe4000f8ec0ff */
[----:B------:R-:W-:Y:S02]  /*3750*/  USEL UR10, UR5, 0x1, !UP0 ;  /* 0x00000001050a7887 */ /* 0x000fe4000c000000 */
[----:B------:R-:W-:Y:S02]  /*3760*/  ULOP3.LUT UR11, UR11, 0x10000, URZ, 0xfc, !UPT ;  /* 0x000100000b0b7892 */ /* 0x000fe4000f8efcff */
[----:B------:R-:W-:-:S02]  /*3770*/  UIADD3 UR10, UPT, UPT, -UR10, URZ, URZ ;  /* 0x000000ff0a0a7290 */ /* 0x000fc4000fffe1ff */
[----:B--2---:R-:W-:Y:S01]  /*3780*/  UISETP.GE.AND UP3, UPT, UR4, 0x1, UPT ;  /* 0x000000010400788c */ /* 0x004fe2000bf66270 */
[----:B-1----:R-:W-:-:S15]  /*3790*/  R2UR UR19, R0 ;  /* 0x00000000001372ca */ /* 0x002fde00000e0000 */
.L_x_73:
[----:B------:R-:W-:Y:S02]  /*37a0*/  LEA R0, R10, UR6, 0x3 ;  /* 0x000000060a007c11 */ /* 0x000fe4000f8e18ff */
[----:B------:R-:W-:Y:S02]  /*37b0*/  SHF.L.U32 R5, R9, 0x1f, RZ ;  /* 0x0000001f09057819 */ /* 0x000fe400000006ff */
[----:B------:R-:W-:Y:S01]  /*37c0*/  PLOP3.LUT P0, PT, PT, PT, UP3, 0x80, 0x8 ;  /* 0x000000000008781c */ /* 0x000fe20003f0f038 */
[----:B------:R-:W-:Y:S01]  /*37d0*/  VIADD R3, R0, 0x140 ;  /* 0x0000014000037836 */ /* 0x000fe20000000000 */
[----:B-1----:R-:W1:Y:S02]  /*37e0*/  SYNCS.PHASECHK.TRANS64.TRYWAIT P1, [R0+URZ+0x130], R5 ;  /* 0x00013005000075a7 */ /* 0x002e6400080211ff */
[----:B-1--4-:R-:W-:Y:S09]  /*37f0*/  @!P1 BRA `(.L_x_67) ;  /* 0x0000004000dc9947 */ /* 0x012ff20003800000 */
.L_x_150:
[----:B------:R-:W-:Y:S01]  /*3800*/  LEA R4, R10, UR6, 0x4 ;  /* 0x000000060a047c11 */ /* 0x000fe2000f8e20ff */
[----:B------:R-:W-:Y:S01]  /*3810*/  @UP3 ULEA UR4, UR16, UR6, 0x3 ;  /* 0x0000000610043291 */ /* 0x000fe2000f8e18ff */
[----:B------:R-:W-:Y:S01]  /*3820*/  PLOP3.LUT P2, PT, PT, PT, PT, 0x80, 0x8 ;  /* 0x000000000008781c */ /* 0x000fe20003f4f070 */
[----:B------:R-:W-:Y:S01]  /*3830*/  ULEA UR8, UR17, UR6, 0x3 ;  /* 0x0000000611087291 */ /* 0x000fe2000f8e18ff */
[----:B------:R-:W-:Y:S01]  /*3840*/  PRMT R3, RZ, 0x654, R3 ;  /* 0x00000654ff037816 */ /* 0x000fe20000000003 */
[----:B------:R-:W-:Y:S01]  /*3850*/  ULEA UR9, UR17, UR19, 0x6 ;  /* 0x0000001311097291 */ /* 0x000fe2000f8e30ff */
[----:B-1----:R-:W1:Y:S01]  /*3860*/  LDS.128 R4, [R4+0x1c0] ;  /* 0x0001c00004047984 */ /* 0x002e620000000c00 */
[----:B------:R-:W-:Y:S02]  /*3870*/  @P0 SHF.L.U32 R2, R8, 0x1f, RZ ;  /* 0x0000001f08020819 */ /* 0x000fe400000006ff */
[----:B------:R-:W-:Y:S01]  /*3880*/  SHF.L.U32 R0, R11, 0x1f, RZ ;  /* 0x0000001f0b007819 */ /* 0x000fe200000006ff */
[----:B------:R-:W-:Y:S01]  /*3890*/  @!PT LDS RZ, [RZ] ;  /* 0x00000000fffff984 */ /* 0x000fe20000000800 */
[----:B------:R-:W-:Y:S01]  /*38a0*/  @!PT LDS RZ, [RZ] ;  /* 0x00000000fffff984 */ /* 0x000fe20000000800 */
[----:B------:R-:W-:Y:S01]  /*38b0*/  @!PT LDS RZ, [RZ] ;  /* 0x00000000fffff984 */ /* 0x000fe20000000800 */
[----:B------:R-:W-:Y:S01]  /*38c0*/  @!PT LDS RZ, [RZ] ;  /* 0x00000000fffff984 */ /* 0x000fe20000000800 */
[----:B------:R2:W-:Y:S06]  /*38d0*/  MEMBAR.ALL.CTA ;  /* 0x0000000000007992 */ /* 0x0005ec0000008000 */
[----:B--2---:R-:W2:Y:S02]  /*38e0*/  FENCE.VIEW.ASYNC.S ;  /* 0x00000000000073c6 */ /* 0x004ea40000000000 */
[----:B--2---:R2:W-:Y:S01]  /*38f0*/  SYNCS.ARRIVE.TRANS64.RED.A1T0 RZ, [R3+URZ], RZ ;  /* 0x000000ff03ff79a7 */ /* 0x0045e200081004ff */
[----:B------:R2:W4:Y:S01]  /*3900*/  @P0 SYNCS.PHASECHK.TRANS64.TRYWAIT P2, [UR4], R2 ;  /* 0x00000002ff0005a7 */ /* 0x0005220008041104 */
[----:B-1----:R-:W-:Y:S01]  /*3910*/  LOP3.LUT P1, RZ, R6, 0x1, RZ, 0xc0, !PT ;  /* 0x0000000106ff7812 */ /* 0x002fe2000782c0ff */
[----:B------:R-:W1:Y:S02]  /*3920*/  SYNCS.PHASECHK.TRANS64.TRYWAIT P0, [UR8+0x170], R0 ;  /* 0x00017000ff0075a7 */ /* 0x000e640008001108 */
[----:B-12-4-:R-:W-:Y:S10]  /*3930*/  @!P0 BRA `(.L_x_68) ;  /* 0x0000004000a08947 */ /* 0x016ff40003800000 */
.L_x_152:
[----:B------:R-:W-:Y:S01]  /*3940*/  IADD3 R10, PT, PT, R10, 0x1, RZ ;  /* 0x000000010a0a7810 */ /* 0x000fe20007ffe0ff */
[----:B------:R-:W-:Y:S06]  /*3950*/  BRA.U !UP3, `(.L_x_69) ;  /* 0x000000010b987547 */ /* 0x000fec000b800000 */
[----:B------:R-:W-:Y:S01]  /*3960*/  UPLOP3.LUT UP4, UPT, UPT, UPT, UPT, 0x40, 0x4 ;  /* 0x000000000004789c */ /* 0x000fe20003f8e870 */
[----:B------:R-:W-:Y:S01]  /*3970*/  UMOV UR15, UR10 ;  /* 0x0000000a000f7c82 */ /* 0x000fe20008000000 */
[----:B------:R-:W-:Y:S01]  /*3980*/  UMOV UR14, UR5 ;  /* 0x00000005000e7c82 */ /* 0x000fe20008000000 */
[----:B------:R-:W-:-:S08]  /*3990*/  UMOV UR13, UR16 ;  /* 0x00000010000d7c82 */ /* 0x000fd00008000000 */
.L_x_72:
[----:B------:R-:W-:Y:S02]  /*39a0*/  UIADD3 UR15, UPT, UPT, UR15, 0x1, URZ ;  /* 0x000000010f0f7890 */ /* 0x000fe4000fffe0ff */
[----:B--2---:R-:W-:Y:S02]  /*39b0*/  ULEA UR7, UR13, UR6, 0x3 ;  /* 0x000000060d077291 */ /* 0x004fe4000f8e18ff */
[----:B------:R-:W-:Y:S01]  /*39c0*/  UISETP.NE.AND UP0, UPT, UR15, URZ, UPT ;  /* 0x000000ff0f00728c */ /* 0x000fe2000bf05270 */
[----:B----4-:R-:W-:Y:S10]  /*39d0*/  @P2 BRA `(.L_x_70) ;  /* 0x00000000000c2947 */ /* 0x010ff40003800000 */
[----:B-1----:R-:W-:Y:S04]  /*39e0*/  SHF.L.U32 R3, R8, 0x1f, RZ ;  /* 0x0000001f08037819 */ /* 0x002fe800000006ff */
[----:B------:R-:W1:Y:S02]  /*39f0*/  SYNCS.PHASECHK.TRANS64.TRYWAIT P0, [UR7], R3 ;  /* 0x00000003ff0075a7 */ /* 0x000e640008001107 */
[----:B-1----:R-:W-:Y:S05]  /*3a00*/  @!P0 BRA `(.L_x_71) ;  /* 0x0000004000848947 */ /* 0x002fea0003800000 */
.L_x_70:
[----:B------:R-:W-:Y:S01]  /*3a10*/  UISETP.NE.AND UP1, UPT, UR14, 0x1, UPT ;  /* 0x000000010e00788c */ /* 0x000fe2000bf25270 */
[----:B------:R-:W-:Y:S01]  /*3a20*/  PLOP3.LUT P2, PT, PT, PT, PT, 0x80, 0x8 ;  /* 0x000000000008781c */ /* 0x000fe20003f4f070 */
[----:B------:R-:W-:Y:S02]  /*3a30*/  UIADD3 UR16, UPT, UPT, UR13, 0x1, URZ ;  /* 0x000000010d107890 */ /* 0x000fe4000fffe0ff */
[----:B------:R-:W-:Y:S02]  /*3a40*/  ULEA UR24, UR13, UR18, 0x9 ;  /* 0x000000120d187291 */ /* 0x000fe4000f8e48ff */
[----:B------:R-:W-:Y:S01]  /*3a50*/  UISETP.NE.AND UP2, UPT, UR16, 0x11, UPT ;  /* 0x000000111000788c */ /* 0x000fe2000bf45270 */
[----:B------:R-:W-:Y:S01]  /*3a60*/  PLOP3.LUT P0, PT, PT, PT, UP1, 0x80, 0x8 ;  /* 0x000000000008781c */ /* 0x000fe20003f0f018 */
[----:B------:R-:W-:Y:S02]  /*3a70*/  ULEA UR26, UR13, UR11, 0x8 ;  /* 0x0000000b0d1a7291 */ /* 0x000fe4000f8e40ff */
[----:B------:R-:W-:Y:S02]  /*3a80*/  USEL UR12, URZ, 0x1, UP2 ;  /* 0x00000001ff0c7887 */ /* 0x000fe40009000000 */
[----:B------:R-:W-:Y:S02]  /*3a90*/  USEL UR16, UR16, URZ, UP2 ;  /* 0x000000ff10107287 */ /* 0x000fe40009000000 */
[----:B------:R-:W-:Y:S02]  /*3aa0*/  UIADD3 UR30, UPT, UPT, UR24, 0x100, URZ ;  /* 0x00000100181e7890 */ /* 0x000fe4000fffe0ff */
[----:B------:R-:W-:Y:S01]  /*3ab0*/  @UP1 ULEA UR4, UR16, UR6, 0x3 ;  /* 0x0000000610041291 */ /* 0x000fe2000f8e18ff */
[----:B------:R-:W-:Y:S01]  /*3ac0*/  LOP3.LUT R8, R8, UR12, RZ, 0x3c, !PT ;  /* 0x0000000c08087c12 */ /* 0x000fe2000f8e3cff */
[----:B------:R-:W-:Y:S02]  /*3ad0*/  UIADD3 UR28, UPT, UPT, UR26, 0x2, URZ ;  /* 0x000000021a1c7890 */ /* 0x000fe4000fffe0ff */
[----:B------:R-:W-:Y:S01]  /*3ae0*/  UIADD3 UR7, UPT, UPT, UR7, 0x88, URZ ;  /* 0x0000008807077890 */ /* 0x000fe2000fffe0ff */
[----:B-1----:R-:W-:Y:S01]  /*3af0*/  @P0 SHF.L.U32 R0, R8, 0x1f, RZ ;  /* 0x0000001f08000819 */ /* 0x002fe200000006ff */
[----:B------:R-:W-:Y:S01]  /*3b00*/  UMOV UR25, 0x40004040 ;  /* 0x4000404000197882 */ /* 0x000fe20000000000 */
[----:B------:R-:W-:Y:S01]  /*3b10*/  UMOV UR27, 0x80004020 ;  /* 0x80004020001b7882 */ /* 0x000fe20000000000 */
[----:B------:R-:W-:Y:S01]  /*3b20*/  UMOV UR31, 0x40004040 ;  /* 0x40004040001f7882 */ /* 0x000fe20000000000 */
[----:B------:R2:W4:Y:S01]  /*3b30*/  @P0 SYNCS.PHASECHK.TRANS64.TRYWAIT P2, [UR4], R0 ;  /* 0x00000000ff0005a7 */ /* 0x0005220008041104 */
[----:B------:R-:W-:Y:S01]  /*3b40*/  UIADD3 UR14, UPT, UPT, UR14, -0x1, URZ ;  /* 0xffffffff0e0e7890 */ /* 0x000fe2000fffe0ff */
[----:B------:R2:W-:Y:S01]  /*3b50*/  UTCIMMA gdesc[UR24], gdesc[UR26], tmem[UR9], tmem[UR22], idesc[UR23], UP4 ;  /* 0x00ff161a180075ea */ /* 0x0005e2000a000109 */
[----:B------:R-:W-:Y:S01]  /*3b60*/  UPLOP3.LUT UP4, UPT, UPT, UPT, UPT, 0x80, 0x8 ;  /* 0x000000000008789c */ /* 0x000fe20003f8f070 */
[----:B------:R-:W-:Y:S01]  /*3b70*/  UMOV UR29, 0x80004020 ;  /* 0x80004020001d7882 */ /* 0x000fe20000000000 */
[----:B------:R-:W-:Y:S01]  /*3b80*/  UMOV UR13, UR16 ;  /* 0x00000010000d7c82 */ /* 0x000fe20008000000 */
[----:B------:R2:W-:Y:S01]  /*3b90*/  UTCIMMA gdesc[UR30], gdesc[UR28], tmem[UR9], tmem[UR20], idesc[UR21], UPT ;  /* 0x00ff141c1e0075ea */ /* 0x0005e2000b800109 */
[----:B------:R2:W-:Y:S01]  /*3ba0*/  UTCBAR [UR7], URZ ;  /* 0x000000ff070073e9 */ /* 0x0005e200080000ff */
[----:B------:R-:W-:Y:S06]  /*3bb0*/  BRA.U UP0, `(.L_x_72) ;  /* 0xfffffffd00787547 */ /* 0x000fec000b83ffff */
.L_x_69:
[----:B------:R-:W-:Y:S01]  /*3bc0*/  UIADD3 UR17, UPT, UPT, UR17, 0x1, URZ ;  /* 0x0000000111117890 */ /* 0x000fe2000fffe0ff */
[C---:B------:R-:W-:Y:S01]  /*3bd0*/  ISETP.NE.AND P0, PT, R10.reuse, 0x2, PT ;  /* 0x000000020a00780c */ /* 0x040fe20003f05270 */
[----:B------:R-:W-:Y:S02]  /*3be0*/  UIADD3 UR8, UPT, UPT, UR8, 0x150, URZ ;  /* 0x0000015008087890 */ /* 0x000fe4000fffe0ff */
[----:B------:R-:W-:Y:S01]  /*3bf0*/  UISETP.NE.AND UP0, UPT, UR17, 0x4, UPT ;  /* 0x000000041100788c */ /* 0x000fe2000bf05270 */
[----:B-12---:R-:W-:Y:S02]  /*3c00*/  SEL R0, RZ, 0x1, P0 ;  /* 0x00000001ff007807 */ /* 0x006fe40000000000 */
[----:B------:R-:W-:Y:S01]  /*3c10*/  SEL R10, R10, RZ, P0 ;  /* 0x000000ff0a0a7207 */ /* 0x000fe20000000000 */
[----:B------:R-:W-:Y:S01]  /*3c20*/  USEL UR4, URZ, 0x1, UP0 ;  /* 0x00000001ff047887 */ /* 0x000fe20008000000 */
[----:B------:R-:W-:Y:S01]  /*3c30*/  LOP3.LUT R9, R9, R0, RZ, 0x3c, !PT ;  /* 0x0000000009097212 */ /* 0x000fe200078e3cff */
[----:B------:R-:W-:Y:S01]  /*3c40*/  USEL UR17, UR17, URZ, UP0 ;  /* 0x000000ff11117287 */ /* 0x000fe20008000000 */
[----:B------:R1:W-:Y:S03]  /*3c50*/  UTCBAR [UR8], URZ ;  /* 0x000000ff080073e9 */ /* 0x0003e600080000ff */
[----:B------:R-:W-:Y:S01]  /*3c60*/  LOP3.LUT R11, R11, UR4, RZ, 0x3c, !PT ;  /* 0x000000040b0b7c12 */ /* 0x000fe2000f8e3cff */
[----:B------:R-:W-:Y:S07]  /*3c70*/  @P1 BRA `(.L_x_73) ;  /* 0xfffffff800c81947 */ /* 0x000fee000383ffff */
[----:B------:R-:W2:Y:S01]  /*3c80*/  S2UR UR4, SR_CgaCtaId ;  /* 0x00000000000479c3 */ /* 0x000ea20000008800 */
[----:B------:R-:W-:Y:S01]  /*3c90*/  ELECT P0, URZ, PT ;  /* 0x0000000000ff782f */ /* 0x000fe20003800000 */
[----:B------:R-:W-:Y:S01]  /*3ca0*/  IMAD.MOV.U32 R0, RZ, RZ, 0x1 ;  /* 0x00000001ff007424 */ /* 0x000fe200078e00ff */
[----:B------:R-:W-:Y:S01]  /*3cb0*/  UIADD3 UR6, UPT, UPT, UR6, 0x170, URZ ;  /* 0x0000017006067890 */ /* 0x000fe2000fffe0ff */
[----:B------:R-:W-:Y:S01]  /*3cc0*/  SHF.L.U32 R3, R11, 0x1f, RZ ;  /* 0x0000001f0b037819 */ /* 0x000fe200000006ff */
[----:B------:R-:W-:-:S03]  /*3cd0*/  UMOV UR5, 0x40 ;  /* 0x0000004000057882 */ /* 0x000fc60000000000 */
[----:B------:R-:W-:Y:S01]  /*3ce0*/  UVIRTCOUNT.DEALLOC.SMPOOL 0x80 ;  /* 0x000000800000784c */ /* 0x000fe20000000000 */
[----:B--2---:R-:W-:Y:S02]  /*3cf0*/  ULEA UR4, UR4, UR5, 0x18 ;  /* 0x0000000504047291 */ /* 0x004fe4000f8ec0ff */
[----:B------:R-:W-:-:S07]  /*3d00*/  ULEA UR5, UR17, UR6, 0x3 ;  /* 0x0000000611057291 */ /* 0x000fce000f8e18ff */
[----:B------:R2:W-:Y:S02]  /*3d10*/  @P0 STS.U8 [UR4+0x1c], R0 ;  /* 0x00001c00ff000988 */ /* 0x0005e40008000004 */
[----:B------:R-:W3:Y:S02]  /*3d20*/  SYNCS.PHASECHK.TRANS64.TRYWAIT P0, [UR5], R3 ;  /* 0x00000003ff0075a7 */ /* 0x000ee40008001105 */
[----:B--23--:R-:W-:Y:S05]  /*3d30*/  @!P0 BRA `(.L_x_74) ;  /* 0x0000003c00d08947 */ /* 0x00cfea0003800000 */
.L_x_155:
[----:B------:R-:W-:-:S04]  /*3d40*/  UIADD3 UR7, UPT, UPT, UR17, 0x1, URZ ;  /* 0x0000000111077890 */ /* 0x000fc8000fffe0ff */
[----:B------:R-:W-:-:S04]  /*3d50*/  UISETP.NE.AND UP0, UPT, UR7, 0x4, UPT ;  /* 0x000000040700788c */ /* 0x000fc8000bf05270 */
[----:B-1----:R-:W-:Y:S02]  /*3d60*/  USEL UR8, URZ, 0x1, UP0 ;  /* 0x00000001ff087887 */ /* 0x002fe40008000000 */
[----:B------:R-:W-:-:S04]  /*3d70*/  USEL UR7, UR7, URZ, UP0 ;  /* 0x000000ff07077287 */ /* 0x000fc80008000000 */
[----:B------:R-:W-:Y:S01]  /*3d80*/  ULEA UR5, UR7, UR6, 0x3 ;  /* 0x0000000607057291 */ /* 0x000fe2000f8e18ff */
[----:B------:R-:W-:-:S04]  /*3d90*/  LOP3.LUT R2, R11, UR8, RZ, 0x3c, !PT ;  /* 0x000000080b027c12 */ /* 0x000fc8000f8e3cff */
[----:B--2---:R-:W-:-:S04]  /*3da0*/  SHF.L.U32 R3, R2, 0x1f, RZ ;  /* 0x0000001f02037819 */ /* 0x004fc800000006ff */
[----:B------:R-:W1:Y:S02]  /*3db0*/  SYNCS.PHASECHK.TRANS64.TRYWAIT P0, [UR5], R3 ;  /* 0x00000003ff0075a7 */ /* 0x000e640008001105 */
[----:B-1----:R-:W-:Y:S05]  /*3dc0*/  @!P0 BRA `(.L_x_75) ;  /* 0x0000003c00c48947 */ /* 0x002fea0003800000 */
.L_x_157:
        /* <DEDUP_REMOVED lines=9> */
.L_x_159:
[----:B------:R-:W-:-:S04]  /*3e60*/  UIADD3 UR7, UPT, UPT, UR7, 0x1, URZ ;  /* 0x0000000107077890 */ /* 0x000fc8000fffe0ff */
[----:B------:R-:W-:-:S04]  /*3e70*/  UISETP.NE.AND UP0, UPT, UR7, 0x4, UPT ;  /* 0x000000040700788c */ /* 0x000fc8000bf05270 */
[----:B------:R-:W-:Y:S02]  /*3e80*/  USEL UR5, URZ, 0x1, UP0 ;  /* 0x00000001ff057887 */ /* 0x000fe40008000000 */
[----:B------:R-:W-:-:S04]  /*3e90*/  USEL UR7, UR7, URZ, UP0 ;  /* 0x000000ff07077287 */ /* 0x000fc80008000000 */
[----:B------:R-:W-:Y:S01]  /*3ea0*/  ULEA UR7, UR7, UR6, 0x3 ;  /* 0x0000000607077291 */ /* 0x000fe2000f8e18ff */
[----:B-1----:R-:W-:-:S04]  /*3eb0*/  LOP3.LUT R3, R2, UR5, RZ, 0x3c, !PT ;  /* 0x0000000502037c12 */ /* 0x002fc8000f8e3cff */
[----:B------:R-:W-:-:S04]  /*3ec0*/  SHF.L.U32 R3, R3, 0x1f, RZ ;  /* 0x0000001f03037819 */ /* 0x000fc800000006ff */
[----:B------:R-:W1:Y:S02]  /*3ed0*/  SYNCS.PHASECHK.TRANS64.TRYWAIT P0, [UR7], R3 ;  /* 0x00000003ff0075a7 */ /* 0x000e640008001107 */
[----:B-1----:R-:W-:Y:S05]  /*3ee0*/  @!P0 BRA `(.L_x_77) ;  /* 0x0000003c00ac8947 */ /* 0x002fea0003800000 */
.L_x_161:
[----:B------:R-:W-:Y:S01]  /*3ef0*/  NOP ;  /* 0x0000000000007918 */ /* 0x000fe20000000000 */
[----:B-1----:R-:W1:Y:S01]  /*3f00*/  LDS R0, [UR4+0x14] ;  /* 0x00001404ff007984 */ /* 0x002e620008000800 */
[----:B------:R-:W-:Y:S01]  /*3f10*/  ULOP3.LUT UR6, UR19, 0xffff, URZ, 0xc0, !UPT ;  /* 0x0000ffff13067892 */ /* 0x000fe2000f8ec0ff */
[----:B------:R-:W-:Y:S01]  /*3f20*/  UMOV UR8, 0xffff ;  /* 0x0000ffff00087882 */ /* 0x000fe20000000000 */
[----:B------:R-:W-:Y:S02]  /*3f30*/  UMOV UR5, 0x1 ;  /* 0x0000000100057882 */ /* 0x000fe40000000000 */
[----:B------:R-:W-:-:S04]  /*3f40*/  USHF.R.U32.HI UR6, URZ, 0x5, UR6 ;  /* 0x00000005ff067899 */ /* 0x000fc80008011606 */
[----:B------:R-:W-:Y:S02]  /*3f50*/  USHF.L.U32 UR8, UR8, UR6, URZ ;  /* 0x0000000608087299 */ /* 0x000fe400080006ff */
[----:B------:R-:W-:-:S04]  /*3f60*/  USHF.L.U32 UR5, UR5, UR6, URZ ;  /* 0x0000000605057299 */ /* 0x000fc800080006ff */
[----:B-1----:R-:W-:-:S04]  /*3f70*/  LOP3.LUT R0, R0, UR8, RZ, 0xc0, !PT ;  /* 0x0000000800007c12 */ /* 0x002fc8000f8ec0ff */
[----:B------:R-:W-:-:S13]  /*3f80*/  ISETP.NE.AND P0, PT, R0, UR8, PT ;  /* 0x0000000800007c0c */ /* 0x000fda000bf05270 */
[----:B------:R-:W-:Y:S05]  /*3f90*/  @P0 BRA `(.L_x_78) ;  /* 0x0000000000580947 */ /* 0x000fea0003800000 */
[----:B------:R-:W1:Y:S02]  /*3fa0*/  LDS R0, [UR4+0x18] ;  /* 0x00001804ff007984 */ /* 0x000e640008000800 */
[----:B-1----:R-:W-:-:S04]  /*3fb0*/  LOP3.LUT R0, R0, UR5, RZ, 0xc0, !PT ;  /* 0x0000000500007c12 */ /* 0x002fc8000f8ec0ff */
[----:B------:R-:W-:-:S13]  /*3fc0*/  ISETP.NE.AND P0, PT, R0, UR5, PT ;  /* 0x0000000500007c0c */ /* 0x000fda000bf05270 */
[----:B------:R-:W-:Y:S05]  /*3fd0*/  @P0 BRA `(.L_x_79) ;  /* 0x00000000003c0947 */ /* 0x000fea0003800000 */
[----:B------:R-:W1:Y:S01]  /*3fe0*/  S2R R2, SR_LANEID ;  /* 0x0000000000027919 */ /* 0x000e620000000000 */
[----:B------:R-:W-:Y:S01]  /*3ff0*/  ULOP3.LUT UR8, URZ, UR8, URZ, 0x33, !UPT ;  /* 0x00000008ff087292 */ /* 0x000fe2000f8e33ff */
[----:B------:R-:W-:Y:S01]  /*4000*/  LOP3.LUT R4, RZ, UR5, RZ, 0x33, !PT ;  /* 0x00000005ff047c12 */ /* 0x000fe2000f8e33ff */
[----:B------:R-:W-:Y:S02]  /*4010*/  VOTEU.ANY UR7, UPT, PT ;  /* 0x0000000000077886 */ /* 0x000fe400038e0100 */
[----:B------:R-:W-:Y:S01]  /*4020*/  UFLO.U32 UR7, UR7 ;  /* 0x00000007000772bd */ /* 0x000fe200080e0000 */
[----:B------:R-:W2:Y:S01]  /*4030*/  REDUX UR5, R4 ;  /* 0x00000000040573c4 */ /* 0x000ea20000000000 */
[----:B------:R-:W-:-:S06]  /*4040*/  IMAD.U32 R0, RZ, RZ, UR8 ;  /* 0x00000008ff007e24 */ /* 0x000fcc000f8e00ff */
[----:B------:R3:W-:Y:S01]  /*4050*/  UTCATOMSWS.AND URZ, UR8 ;  /* 0x0000000800ff79e3 */ /* 0x0007e20008000000 */
[----:B------:R-:W4:Y:S01]  /*4060*/  REDUX UR6, R0 ;  /* 0x00000000000673c4 */ /* 0x000f220000000000 */
[----:B-1----:R-:W-:Y:S01]  /*4070*/  ISETP.EQ.U32.AND P0, PT, R2, UR7, PT ;  /* 0x0000000702007c0c */ /* 0x002fe2000bf02070 */
[----:B--2---:R-:W-:Y:S01]  /*4080*/  IMAD.U32 R2, RZ, RZ, UR5 ;  /* 0x00000005ff027e24 */ /* 0x004fe2000f8e00ff */
[----:B----4-:R-:W-:-:S11]  /*4090*/  MOV R3, UR6 ;  /* 0x0000000600037c02 */ /* 0x010fd60008000f00 */
[----:B------:R3:W-:Y:S04]  /*40a0*/  @P0 ATOMS.AND RZ, [UR4+0x14], R3 ;  /* 0x00001403ffff098c */ /* 0x0007e8000a800004 */
[----:B------:R3:W-:Y:S01]  /*40b0*/  @P0 ATOMS.AND RZ, [UR4+0x18], R2 ;  /* 0x00001802ffff098c */ /* 0x0007e2000a800004 */
[----:B------:R-:W-:Y:S05]  /*40c0*/  BRA `(.L_x_80) ;  /* 0x0000000000147947 */ /* 0x000fea0003800000 */
.L_x_79:
[----:B------:R-:W-:Y:S02]  /*40d0*/  MOV R2, 0x40f0 ;  /* 0x000040f000027802 */ /* 0x000fe40000000f00 */
[----:B----45:R-:W-:Y:S05]  /*40e0*/  CALL.REL.NOINC `($__internal_0_$__cuda_sm10x_tcgen05_guardrail_trap_col_being_dealloced_not_returned_by_alloc) ;  /* 0x0000003c00c87944 */ /* 0x030fea0003c00000 */
[----:B------:R-:W-:Y:S05]  /*40f0*/  BRA `(.L_x_80) ;  /* 0x0000000000087947 */ /* 0x000fea0003800000 */
.L_x_78:
[----:B------:R-:W-:Y:S02]  /*4100*/  MOV R2, 0x4120 ;  /* 0x0000412000027802 */ /* 0x000fe40000000f00 */
[----:B----45:R-:W-:Y:S05]  /*4110*/  CALL.REL.NOINC `($__internal_2_$__cuda_sm10x_tcgen05_guardrail_trap_unallocated_columns_being_dealloced) ;  /* 0x0000003c00d47944 */ /* 0x030fea0003c00000 */
.L_x_80:
[----:B------:R-:W-:Y:S01]  /*4120*/  NOP ;  /* 0x0000000000007918 */ /* 0x000fe20000000000 */
[----:B---3--:R-:W-:Y:S05]  /*4130*/  EXIT ;  /* 0x000000000000794d */ /* 0x008fea0003800000 */
.L_x_62:
[----:B------:R-:W-:-:S09]  /*4140*/  UISETP.NE.OR UP2, UPT, UR8, 0x3, !UP2 ;  /* 0x000000030800788c */ /* 0x000fd2000d745670 */
[----:B------:R-:W-:Y:S05]  /*4150*/  BRA.U UP2, `(.L_x_81) ;  /* 0x0000000902c87547 */ /* 0x000fea000b800000 */
[----:B------:R-:W1:Y:S01]  /*4160*/  LDCU.64 UR6, c[0x0][0x888] ;  /* 0x00011100ff0677ac */ /* 0x000e620008000a00 */
[----:B------:R-:W2:Y:S01]  /*4170*/  LDC R0, c[0x0][0xb30] ;  /* 0x0002cc00ff007b82 */ /* 0x000ea20000000800 */
[----:B------:R-:W-:Y:S01]  /*4180*/  IMAD.MOV.U32 R30, RZ, RZ, 0x1 ;  /* 0x00000001ff1e7424 */ /* 0x000fe200078e00ff */
[----:B------:R-:W-:Y:S01]  /*4190*/  CS2R R28, SRZ ;  /* 0x00000000001c7805 */ /* 0x000fe2000001ff00 */
[----:B------:R-:W4:Y:S01]  /*41a0*/  LDCU.64 UR4, c[0x0][0x890] ;  /* 0x00011200ff0477ac */ /* 0x000f220008000a00 */
[----:B------:R-:W-:Y:S01]  /*41b0*/  IMAD.MOV.U32 R25, RZ, RZ, 0x2000 ;  /* 0x00002000ff197424 */ /* 0x000fe200078e00ff */
[----:B------:R-:W-:-:S03]  /*41c0*/  UMOV UR8, 0x400 ;  /* 0x0000040000087882 */ /* 0x000fc60000000000 */
[----:B------:R-:W3:Y:S01]  /*41d0*/  LDC R19, c[0x0][0x370] ;  /* 0x0000dc00ff137b82 */ /* 0x000ee20000000800 */
[----:B------:R-:W-:-:S07]  /*41e0*/  UPLOP3.LUT UP1, UPT, UPT, UPT, UPT, 0x40, 0x4 ;  /* 0x000000000004789c */ /* 0x000fce0003f2e870 */
[----:B------:R-:W3:Y:S01]  /*41f0*/  LDC R2, c[0x0][0xb0c] ;  /* 0x0002c300ff027b82 */ /* 0x000ee20000000800 */
[----:B-1----:R-:W-:Y:S02]  /*4200*/  UISETP.NE.U32.AND UP2, UPT, UR6, URZ, UPT ;  /* 0x000000ff0600728c */ /* 0x002fe4000bf45070 */
[----:B------:R-:W-:Y:S02]  /*4210*/  ULEA UR6, UR37, UR8, 0x18 ;  /* 0x0000000825067291 */ /* 0x000fe4000f8ec0ff */
[----:B------:R-:W-:Y:S02]  /*4220*/  UISETP.NE.AND.EX UP2, UPT, UR7, URZ, UPT, UP2 ;  /* 0x000000ff0700728c */ /* 0x000fe4000bf45320 */
[----:B------:R-:W-:Y:S01]  /*4230*/  UIADD3 UR7, UPT, UPT, UR6, 0x110, URZ ;  /* 0x0000011006077890 */ /* 0x000fe2000fffe0ff */
[----:B------:R-:W1:Y:S01]  /*4240*/  LDC R18, c[0x0][0xb20] ;  /* 0x0002c800ff127b82 */ /* 0x000e620000000800 */
[----:B----4-:R-:W-:Y:S01]  /*4250*/  UISETP.NE.U32.AND UP3, UPT, UR4, URZ, UPT ;  /* 0x000000ff0400728c */ /* 0x010fe2000bf65070 */
[----:B--2---:R-:W-:Y:S01]  /*4260*/  ISETP.NE.AND P1, PT, R0, 0x1, PT ;  /* 0x000000010000780c */ /* 0x004fe20003f25270 */
[----:B------:R-:W-:-:S02]  /*4270*/  UPRMT UR37, UR37, 0x654, UR7 ;  /* 0x0000065425257896 */ /* 0x000fc40008000007 */
[----:B------:R-:W-:-:S03]  /*4280*/  UISETP.NE.AND.EX UP3, UPT, UR5, URZ, UPT, UP3 ;  /* 0x000000ff0500728c */ /* 0x000fc6000bf65330 */
[----:B------:R-:W2:Y:S08]  /*4290*/  LDC.64 R32, c[0x0][0x348] ;  /* 0x0000d200ff207b82 */ /* 0x000eb00000000a00 */
[----:B------:R-:W4:Y:S08]  /*42a0*/  LDC.64 R16, c[0x0][0xb10] ;  /* 0x0002c400ff107b82 */ /* 0x000f300000000a00 */
[----:B------:R-:W1:Y:S08]  /*42b0*/  LDC.64 R6, c[0x0][0xb18] ;  /* 0x0002c600ff067b82 */ /* 0x000e700000000a00 */
[----:B------:R-:W1:Y:S08]  /*42c0*/  LDC.64 R4, c[0x0][0xb28] ;  /* 0x0002ca00ff047b82 */ /* 0x000e700000000a00 */
[----:B---3--:R-:W1:Y:S02]  /*42d0*/  LDC R24, c[0x0][0x374] ;  /* 0x0000dd00ff187b82 */ /* 0x008e640000000800 */
.L_x_89:
[C---:B------:R-:W-:Y:S02]  /*42e0*/  LEA R0, R29.reuse, UR6, 0x3 ;  /* 0x000000061d007c11 */ /* 0x040fe4000f8e18ff */
[----:B------:R-:W-:Y:S02]  /*42f0*/  SHF.L.U32 R3, R28, 0x1f, RZ ;  /* 0x0000001f1c037819 */ /* 0x000fe400000006ff */
[----:B------:R-:W-:Y:S02]  /*4300*/  LEA R20, R29, UR6, 0x4 ;  /* 0x000000061d147c11 */ /* 0x000fe4000f8e20ff */
[----:B---3--:R-:W3:Y:S02]  /*4310*/  SYNCS.PHASECHK.TRANS64.TRYWAIT P0, [R0+URZ+0x130], R3 ;  /* 0x00013003000075a7 */ /* 0x008ee400080011ff */
[----:B---3--:R-:W-:Y:S05]  /*4320*/  @!P0 BRA `(.L_x_82) ;  /* 0x0000003800b48947 */ /* 0x008fea0003800000 */
.L_x_162:
[----:B------:R-:W-:Y:S01]  /*4330*/  ISETP.GE.AND P0, PT, R72, 0x1, PT ;  /* 0x000000014800780c */ /* 0x000fe20003f06270 */
[----:B------:R-:W1:Y:S01]  /*4340*/  LDS.128 R20, [R20+0x1c0] ;  /* 0x0001c00014147984 */ /* 0x000e620000000c00 */
[----:B------:R-:W-:Y:S01]  /*4350*/  ISETP.NE.U32.AND P4, PT, RZ, UR4, PT ;  /* 0x00000004ff007c0c */ /* 0x000fe2000bf85070 */
[----:B---3--:R-:W-:Y:S01]  /*4360*/  VIADD R0, R0, 0x140 ;  /* 0x0000014000007836 */ /* 0x008fe20000000000 */
[----:B------:R-:W-:Y:S02]  /*4370*/  SHF.L.U32 R26, R30, 0x1f, RZ ;  /* 0x0000001f1e1a7819 */ /* 0x000fe400000006ff */
[----:B------:R-:W-:Y:S02]  /*4380*/  ISETP.NE.AND.EX P4, PT, RZ, UR5, PT, P4 ;  /* 0x00000005ff007c0c */ /* 0x000fe4000bf85340 */
[----:B------:R-:W-:Y:S01]  /*4390*/  PRMT R0, RZ, 0x654, R0 ;  /* 0x00000654ff007816 */ /* 0x000fe20000000000 */
[----:B------:R-:W-:Y:S01]  /*43a0*/  @!PT LDS RZ, [RZ] ;  /* 0x00000000fffff984 */ /* 0x000fe20000000800 */
[----:B------:R-:W-:Y:S01]  /*43b0*/  @!PT LDS RZ, [RZ] ;  /* 0x00000000fffff984 */ /* 0x000fe20000000800 */
[----:B------:R-:W-:Y:S01]  /*43c0*/  @!PT LDS RZ, [RZ] ;  /* 0x00000000fffff984 */ /* 0x000fe20000000800 */
[----:B------:R-:W-:Y:S01]  /*43d0*/  @!PT LDS RZ, [RZ] ;  /* 0x00000000fffff984 */ /* 0x000fe20000000800 */
[----:B------:R3:W-:Y:S06]  /*43e0*/  MEMBAR.ALL.CTA ;  /* 0x0000000000007992 */ /* 0x0007ec0000008000 */
[----:B---3--:R-:W3:Y:S02]  /*43f0*/  FENCE.VIEW.ASYNC.S ;  /* 0x00000000000073c6 */ /* 0x008ee40000000000 */
[----:B---3--:R3:W-:Y:S01]  /*4400*/  SYNCS.ARRIVE.TRANS64.RED.A1T0 RZ, [R0+URZ], RZ ;  /* 0x000000ff00ff79a7 */ /* 0x0087e200081004ff */
[----:B-1----:R-:W-:Y:S11]  /*4410*/  LOP3.LUT P3, RZ, R22, 0x1, RZ, 0xc0, !PT ;  /* 0x0000000116ff7812 */ /* 0x002ff6000786c0ff */
[----:B------:R-:W-:Y:S02]  /*4420*/  @!UPT UIADD3 URZ, UPT, UPT, URZ, URZ, URZ ;  /* 0x000000fffffff290 */ /* 0x000fe4000fffe0ff */
[----:B------:R-:W-:Y:S02]  /*4430*/  @P3 MOV R13, R20 ;  /* 0x00000014000d3202 */ /* 0x000fe40000000f00 */
[----:B------:R-:W-:Y:S01]  /*4440*/  @P3 LOP3.LUT R8, R21, 0xffff, RZ, 0xc0, !PT ;  /* 0x0000ffff15083812 */ /* 0x000fe200078ec0ff */
[----:B---3--:R-:W-:Y:S06]  /*4450*/  @!P0 BRA `(.L_x_83) ;  /* 0x0000000000a48947 */ /* 0x008fec0003800000 */
[----:B------:R-:W-:Y:S01]  /*4460*/  IMAD.HI.U32 R31, R24, R7, RZ ;  /* 0x00000007181f7227 */ /* 0x000fe200078e00ff */
[----:B------:R-:W-:Y:S02]  /*4470*/  ISETP.NE.AND P0, PT, R6, 0x1, PT ;  /* 0x000000010600780c */ /* 0x000fe40003f05270 */
[----:B------:R-:W-:Y:S01]  /*4480*/  ISETP.NE.AND P2, PT, R72, 0x1, PT ;  /* 0x000000014800780c */ /* 0x000fe20003f45270 */
[----:B----4-:R-:W-:Y:S01]  /*4490*/  IMAD.HI.U32 R34, R19, R16, RZ ;  /* 0x0000001013227227 */ /* 0x010fe200078e00ff */
[----:B------:R-:W-:Y:S02]  /*44a0*/  SHF.R.U32.HI R31, RZ, R18, R31 ;  /* 0x00000012ff1f7219 */ /* 0x000fe4000001161f */
[----:B------:R-:W-:Y:S01]  /*44b0*/  ISETP.NE.AND P5, PT, R2, 0x1, PT ;  /* 0x000000010200780c */ /* 0x000fe20003fa5270 */
[----:B------:R-:W-:Y:S01]  /*44c0*/  IMAD.HI.U32 R36, R13, R16, RZ ;  /* 0x000000100d247227 */ /* 0x000fe200078e00ff */
[----:B------:R-:W-:Y:S02]  /*44d0*/  SHF.R.U32.HI R34, RZ, R17, R34 ;  /* 0x00000011ff227219 */ /* 0x000fe40000011622 */
[----:B------:R-:W-:Y:S01]  /*44e0*/  SEL R3, R24, R31, !P0 ;  /* 0x0000001f18037207 */ /* 0x000fe20004000000 */
[C---:B------:R-:W-:Y:S01]  /*44f0*/  IMAD.HI.U32 R31, R8.reuse, R7, RZ ;  /* 0x00000007081f7227 */ /* 0x040fe200078e00ff */
[----:B------:R-:W-:Y:S02]  /*4500*/  SEL R11, R19, R34, !P5 ;  /* 0x00000022130b7207 */ /* 0x000fe40006800000 */
[----:B------:R-:W-:Y:S01]  /*4510*/  SHF.R.U32.HI R36, RZ, R17, R36 ;  /* 0x00000011ff247219 */ /* 0x000fe20000011624 */
[----:B------:R-:W-:Y:S01]  /*4520*/  IMAD.HI.U32 R38, R3, R4, RZ ;  /* 0x0000000403267227 */ /* 0x000fe200078e00ff */
[----:B------:R-:W-:Y:S03]  /*4530*/  SHF.R.U32.HI R31, RZ, R18, R31 ;  /* 0x00000012ff1f7219 */ /* 0x000fe6000001161f */
[----:B------:R-:W-:Y:S01]  /*4540*/  IMAD.HI.U32 R34, R11, R4, RZ ;  /* 0x000000040b227227 */ /* 0x000fe200078e00ff */
[----:B------:R-:W-:Y:S02]  /*4550*/  @P2 SHF.R.U32.HI R3, RZ, R5, R38 ;  /* 0x00000005ff032219 */ /* 0x000fe40000011626 */
[----:B------:R-:W-:Y:S02]  /*4560*/  SEL R9, R8, R31, !P0 ;  /* 0x0000001f08097207 */ /* 0x000fe40004000000 */
[----:B------:R-:W-:Y:S01]  /*4570*/  @P2 SHF.R.U32.HI R11, RZ, R5, R34 ;  /* 0x00000005ff0b2219 */ /* 0x000fe20000011622 */
[C---:B------:R-:W-:Y:S01]  /*4580*/  IMAD R10, R72.reuse, R3, RZ ;  /* 0x00000003480a7224 */ /* 0x040fe200078e02ff */
[----:B------:R-:W-:Y:S01]  /*4590*/  SEL R3, R13, R36, !P5 ;  /* 0x000000240d037207 */ /* 0x000fe20006800000 */
[C---:B------:R-:W-:Y:S03]  /*45a0*/  IMAD.HI.U32 R14, R9.reuse, R4, RZ ;  /* 0x00000004090e7227 */ /* 0x040fe600078e00ff */
[----:B------:R-:W-:Y:S01]  /*45b0*/  ISETP.GE.AND P0, PT, R9, R10, PT ;  /* 0x0000000a0900720c */ /* 0x000fe20003f06270 */
[C---:B------:R-:W-:Y:S01]  /*45c0*/  IMAD R12, R72.reuse, R11, RZ ;  /* 0x0000000b480c7224 */ /* 0x040fe200078e02ff */
[-C--:B------:R-:W-:Y:S04]  /*45d0*/  SHF.R.U32.HI R14, RZ, R5.reuse, R14 ;  /* 0x00000005ff0e7219 */ /* 0x080fe8000001160e */
[----:B------:R-:W-:Y:S02]  /*45e0*/  ISETP.GE.OR P0, PT, R3, R12, P0 ;  /* 0x0000000c0300720c */ /* 0x000fe40000706670 */
[----:B------:R-:W-:Y:S05]  /*45f0*/  SEL R15, R9, R14, !P2 ;  /* 0x0000000e090f7207 */ /* 0x000fea0005000000 */
[----:B------:R-:W-:Y:S04]  /*4600*/  IMAD.MOV R14, RZ, RZ, -R15 ;  /* 0x000000ffff0e7224 */ /* 0x000fe800078e0a0f */
[----:B------:R-:W-:Y:S02]  /*4610*/  IMAD R14, R72, R14, R9 ;  /* 0x0000000e480e7224 */ /* 0x000fe400078e0209 */
[C---:B------:R-:W-:Y:S05]  /*4620*/  @!P0 IMAD.HI.U32 R10, R3.reuse, R4, RZ ;  /* 0x00000004030a8227 */ /* 0x040fea00078e00ff */
[----:B------:R-:W-:Y:S04]  /*4630*/  @!P0 SHF.R.U32.HI R10, RZ, R5, R10 ;  /* 0x00000005ff0a8219 */ /* 0x000fe8000001160a */
[----:B------:R-:W-:Y:S01]  /*4640*/  @!P0 SEL R0, R3, R10, !P2 ;  /* 0x0000000a03008207 */ /* 0x000fe20005000000 */
[----:B------:R-:W-:Y:S03]  /*4650*/  IMAD.MOV R10, RZ, RZ, -R3 ;  /* 0x000000ffff0a7224 */ /* 0x000fe600078e0a03 */
[----:B------:R-:W-:Y:S01]  /*4660*/  @!P0 IADD3 R15, PT, PT, R15, -R0, RZ ;  /* 0x800000000f0f8210 */ /* 0x000fe20007ffe0ff */
[----:B------:R-:W-:Y:S01]  /*4670*/  @!P0 IMAD R0, R11, R14, R0 ;  /* 0x0000000e0b008224 */ /* 0x000fe200078e0200 */
[----:B------:R-:W-:Y:S01]  /*4680*/  IADD3 R11, PT, PT, -R9, RZ, RZ ;  /* 0x000000ff090b7210 */ /* 0x000fe20007ffe1ff */
[----:B------:R-:W-:Y:S02]  /*4690*/  IMAD R13, R2, R10, R13 ;  /* 0x0000000a020d7224 */ /* 0x000fe400078e020d */
[----:B------:R-:W-:Y:S02]  /*46a0*/  @!P0 IMAD R9, R15, R72, R3 ;  /* 0x000000480f098224 */ /* 0x000fe400078e0203 */
[----:B------:R-:W-:Y:S02]  /*46b0*/  @!P0 IMAD.MOV.U32 R3, RZ, RZ, R0 ;  /* 0x000000ffff038224 */ /* 0x000fe400078e0000 */
[----:B------:R-:W-:Y:S02]  /*46c0*/  IMAD R8, R6, R11, R8 ;  /* 0x0000000b06087224 */ /* 0x000fe400078e0208 */
[----:B------:R-:W-:Y:S02]  /*46d0*/  IMAD R13, R3, R2, R13 ;  /* 0x00000002030d7224 */ /* 0x000fe400078e020d */
[----:B------:R-:W-:Y:S02]  /*46e0*/  IMAD R8, R9, R6, R8 ;  /* 0x0000000609087224 */ /* 0x000fe400078e0208 */
.L_x_83:
[----:B------:R-:W-:Y:S05]  /*46f0*/  BRA.U UP1, `(.L_x_84) ;  /* 0x0000000101107547 */ /* 0x000fea000b800000 */
[----:B------:R-:W-:Y:S04]  /*4700*/  MOV R0, UR13 ;  /* 0x0000000d00007c02 */ /* 0x000fe80008000f00 */
[----:B------:R-:W-:Y:S04]  /*4710*/  SHF.L.U32 R3, R0, 0x1f, RZ ;  /* 0x0000001f00037819 */ /* 0x000fe800000006ff */
[----:B------:R-:W1:Y:S02]  /*4720*/  SYNCS.PHASECHK.TRANS64.TRYWAIT P0, [UR6+0x128], R3 ;  /* 0x00012803ff0075a7 */ /* 0x000e640008001106 */
[----:B-1----:R-:W-:Y:S05]  /*4730*/  @!P0 BRA `(.L_x_85) ;  /* 0x0000003400c48947 */ /* 0x002fea0003800000 */
.L_x_84:
[----:B------:R-:W-:Y:S05]  /*4740*/  BRA.U !UP3, `(.L_x_86) ;  /* 0x000000010b347547 */ /* 0x000fea000b800000 */
[----:B------:R-:W-:Y:S01]  /*4750*/  UPLOP3.LUT UP0, UPT, UPT, UPT, UP2, 0x80, 0x8 ;  /* 0x000000000008789c */ /* 0x000fe20003f0f020 */
[----:B-1----:R-:W-:Y:S02]  /*4760*/  HFMA2 R0, -RZ, RZ, 0, 5.9604644775390625e-08 ;  /* 0x00000001ff007431 */ /* 0x002fe400000001ff */
[----:B------:R-:W-:Y:S03]  /*4770*/  IMAD.MOV.U32 R168, RZ, RZ, 0x1 ;  /* 0x00000001ffa87424 */ /* 0x000fe600078e00ff */
[----:B------:R-:W-:Y:S05]  /*4780*/  PLOP3.LUT P0, PT, PT, PT, UP0, 0x80, 0x8 ;  /* 0x000000000008781c */ /* 0x000fea0003f0f008 */
[----:B------:R-:W1:Y:S01]  /*4790*/  @UP0 LDCU.64 UR8, c[0x0][0x888] ;  /* 0x00011100ff0807ac */ /* 0x000e620008000a00 */
[----:B------:R-:W-:Y:S07]  /*47a0*/  @UP0 UIMAD UR7, UR36, UR4, URZ ;  /* 0x00000004240702a4 */ /* 0x000fee000f8e02ff */
[----:B------:R-:W-:Y:S01]  /*47b0*/  @!P0 PRMT R168, R0, 0x7610, R168 ;  /* 0x0000761000a88816 */ /* 0x000fe200000000a8 */
[----:B-1----:R-:W-:Y:S03]  /*47c0*/  @UP0 UIMAD.WIDE UR8, UR7, 0x4, UR8 ;  /* 0x00000004070808a5 */ /* 0x002fe6000f8e0208 */
[----:B------:R-:W1:Y:S03]  /*47d0*/  @!UP0 LDCU UR7, c[0x0][0x880] ;  /* 0x00011000ff0787ac */ /* 0x000e660008000800 */
[----:B------:R-:W-:Y:S01]  /*47e0*/  IMAD.U32 R10, RZ, RZ, UR8 ;  /* 0x00000008ff0a7e24 */ /* 0x000fe2000f8e00ff */
[----:B------:R-:W-:Y:S05]  /*47f0*/  MOV R11, UR9 ;  /* 0x00000009000b7c02 */ /* 0x000fea0008000f00 */
[----:B-----5:R3:W5:Y:S02]  /*4800*/  @P0 LDG.E R80, desc[UR40][R10.64] ;  /* 0x000000280a500981 */ /* 0x020764000c1e1900 */
[----:B-1-3--:R-:W-:Y:S07]  /*4810*/  @!P0 IMAD.U32 R80, RZ, RZ, UR7 ;  /* 0x00000007ff508e24 */ /* 0x00afee000f8e00ff */
.L_x_86:
[----:B-----5:R-:W-:Y:S01]  /*4820*/  @!P4 ISETP.EQ.AND P5, PT, R80, RZ, PT ;  /* 0x000000ff5000c20c */ /* 0x020fe20003fa2270 */
[----:B------:R-:W-:Y:S01]  /*4830*/  @!UPT UIADD3 URZ, UPT, UPT, URZ, URZ, URZ ;  /* 0x000000fffffff290 */ /* 0x000fe2000fffe0ff */
[----:B------:R-:W-:Y:S11]  /*4840*/  @!P4 BRA `(.L_x_87) ;  /* 0x000000000014c947 */ /* 0x000ff60003800000 */
[----:B------:R-:W-:Y:S02]  /*4850*/  LOP3.LUT P0, RZ, R168, 0xff, RZ, 0xc0, !PT ;  /* 0x000000ffa8ff7812 */ /* 0x000fe4000780c0ff */
[----:B------:R-:W-:Y:S04]  /*4860*/  PLOP3.LUT P5, PT, PT, PT, UP0, 0x80, 0x8 ;  /* 0x000000000008781c */ /* 0x000fe80003faf008 */
[----:B------:R-:W-:Y:S07]  /*4870*/  PLOP3.LUT P5, PT, P5, PT, PT, 0x8, 0x80 ;  /* 0x000000000080781c */ /* 0x000fee0002fae170 */
[----:B------:R-:W-:Y:S11]  /*4880*/  @P0 ISETP.EQ.AND P5, PT, R80, RZ, PT ;  /* 0x000000ff5000020c */ /* 0x000ff60003fa2270 */
[----:B------:R-:W-:Y:S02]  /*4890*/  @!UPT UIADD3 URZ, UPT, UPT, URZ, URZ, URZ ;  /* 0x000000fffffff290 */ /* 0x000fe4000fffe0ff */
.L_x_87:
[----:B------:R-:W3:Y:S01]  /*48a0*/  SYNCS.PHASECHK.TRANS64.TRYWAIT P4, [UR6+0x118], R26 ;  /* 0x0001181aff0075a7 */ /* 0x000ee20008081106 */
[----:B------:R-:W-:Y:S01]  /*48b0*/  @P3 SHF.R.U32.HI R27, RZ, 0x10, R21 ;  /* 0x00000010ff1b3819 */ /* 0x000fe20000011615 */
[----:B------:R-:W-:Y:S01]  /*48c0*/  VIADD R29, R29, 0x1 ;  /* 0x000000011d1d7836 */ /* 0x000fe20000000000 */
[----:B------:R-:W5:Y:S08]  /*48d0*/  LDC.64 R14, c[0x0][0xb10] ;  /* 0x0002c400ff0e7b82 */ /* 0x000f700000000a00 */
[----:B------:R-:W2:Y:S08]  /*48e0*/  LDC.64 R10, c[0x0][0xb18] ;  /* 0x0002c600ff0a7b82 */ /* 0x000eb00000000a00 */
[----:B-1----:R-:W1:Y:S08]  /*48f0*/  @!P1 LDC R0, c[0x0][0xb20] ;  /* 0x0002c800ff009b82 */ /* 0x002e700000000800 */
[----:B------:R-:W4:Y:S01]  /*4900*/  @!P1 LDC R3, c[0x0][0xb0c] ;  /* 0x0002c300ff039b82 */ /* 0x000f220000000800 */
[----:B-----5:R-:W-:Y:S05]  /*4910*/  @!P1 IMAD.HI.U32 R14, R13, R14, RZ ;  /* 0x0000000e0d0e9227 */ /* 0x020fea00078e00ff */
[----:B------:R-:W-:Y:S01]  /*4920*/  @!P1 SHF.R.U32.HI R14, RZ, R15, R14 ;  /* 0x0000000fff0e9219 */ /* 0x000fe2000001160e */
[----:B--2---:R-:W-:Y:S01]  /*4930*/  @!P1 IMAD.HI.U32 R11, R8, R11, RZ ;  /* 0x0000000b080b9227 */ /* 0x004fe200078e00ff */
[----:B------:R-:W-:Y:S04]  /*4940*/  @!P1 ISETP.NE.AND P0, PT, R10, 0x1, PT ;  /* 0x000000010a00980c */ /* 0x000fe80003f05270 */
[----:B-1----:R-:W-:Y:S02]  /*4950*/  @!P1 SHF.R.U32.HI R9, RZ, R0, R11 ;  /* 0x00000000ff099219 */ /* 0x002fe4000001160b */
[----:B----4-:R-:W-:Y:S02]  /*4960*/  @!P1 ISETP.NE.AND P2, PT, R3, 0x1, PT ;  /* 0x000000010300980c */ /* 0x010fe40003f45270 */
[----:B------:R-:W-:Y:S02]  /*4970*/  @!P1 SEL R9, R8, R9, !P0 ;  /* 0x0000000908099207 */ /* 0x000fe40004000000 */
[----:B------:R-:W-:Y:S02]  /*4980*/  ELECT P0, URZ, PT ;  /* 0x0000000000ff782f */ /* 0x000fe40003800000 */
[----:B------:R-:W-:Y:S05]  /*4990*/  @!P1 SEL R14, R13, R14, !P2 ;  /* 0x0000000e0d0e9207 */ /* 0x000fea0005000000 */
[----:B------:R-:W-:Y:S02]  /*49a0*/  @!P1 IMAD.IADD R0, R9, 0x1, -R14 ;  /* 0x0000000109009824 */ /* 0x000fe400078e0a0e */
[----:B------:R-:W-:Y:S02]  /*49b0*/  @!P1 IMAD.IADD R9, R14, 0x1, -R9 ;  /* 0x000000010e099824 */ /* 0x000fe400078e0a09 */
[----:B------:R-:W-:Y:S02]  /*49c0*/  @!P1 IMAD R13, R0, R3, R13 ;  /* 0x00000003000d9224 */ /* 0x000fe400078e020d */
[----:B------:R-:W-:Y:S01]  /*49d0*/  @!P1 IMAD R8, R9, R10, R8 ;  /* 0x0000000a09089224 */ /* 0x000fe200078e0208 */
[----:B---3--:R-:W-:Y:S06]  /*49e0*/  @!P4 BRA `(.L_x_88) ;  /* 0x000000340030c947 */ /* 0x008fec0003800000 */
.L_x_165:
[----:B------:R-:W-:Y:S01]  /*49f0*/  PLOP3.LUT P5, PT, P5, P0, PT, 0xf2, 0x2f ;  /* 0x00000000002f781c */ /* 0x000fe20002fa1e72 */
[----:B------:R-:W-:Y:S01]  /*4a00*/  UMOV UR14, 0x0 ;  /* 0x00000000000e7882 */ /* 0x000fe20000000000 */
[----:B------:R-:W-:Y:S01]  /*4a10*/  LOP3.LUT R30, R30, 0x1, RZ, 0x3c, !PT ;  /* 0x000000011e1e7812 */ /* 0x000fe200078e3cff */
[----:B------:R-:W-:Y:S01]  /*4a20*/  UMOV UR15, 0x10000000 ;  /* 0x10000000000f7882 */ /* 0x000fe20000000000 */
[----:B------:R-:W-:Y:S01]  /*4a30*/  UMOV UR12, UR36 ;  /* 0x00000024000c7c82 */ /* 0x000fe20008000000 */
[----:B------:R-:W-:Y:S08]  /*4a40*/  @P3 R2UR UR36, R27 ;  /* 0x000000001b2432ca */ /* 0x000ff000000e0000 */
[----:B-1----:R-:W-:Y:S01]  /*4a50*/  @!P5 IADD3 R3, P0, PT, R32, 0x580, RZ ;  /* 0x000005802003d810 */ /* 0x002fe20007f1e0ff */
[----:B------:R-:W-:Y:S01]  /*4a60*/  @!P5 IMAD.SHL.U32 R165, R165, 0x40, RZ ;  /* 0x00000040a5a5d824 */ /* 0x000fe200078e00ff */
[----:B------:R-:W-:Y:S01]  /*4a70*/  VOTEU.ALL UP1, P5 ;  /* 0x0000000000ff7886 */ /* 0x000fe20002820000 */
[----:B------:R-:W-:Y:S01]  /*4a80*/  @!P5 IMAD.SHL.U32 R167, R167, 0x80, RZ ;  /* 0x00000080a7a7d824 */ /* 0x000fe200078e00ff */
[----:B------:R-:W-:Y:S01]  /*4a90*/  @!P5 R2UR UR8, R3 ;  /* 0x000000000308d2ca */ /* 0x000fe200000e0000 */
[----:B------:R-:W-:Y:S01]  /*4aa0*/  @!P5 IMAD.X R0, RZ, RZ, R33, P0 ;  /* 0x000000ffff00d224 */ /* 0x000fe200000e0621 */
[----:B------:R-:W-:Y:S01]  /*4ab0*/  @!P5 R2UR UR10, R165 ;  /* 0x00000000a50ad2ca */ /* 0x000fe200000e0000 */
[----:B------:R-:W-:Y:S01]  /*4ac0*/  @!UP1 UIADD3 UR9, UPT, UPT, UR6, 0x110, URZ ;  /* 0x0000011006099890 */ /* 0x000fe2000fffe0ff */
[----:B------:R-:W-:Y:S01]  /*4ad0*/  @!P5 R2UR UR11, R167 ;  /* 0x00000000a70bd2ca */ /* 0x000fe200000e0000 */
[----:B------:R-:W-:Y:S01]  /*4ae0*/  IMAD.IADD R165, R8, 0x1, R164 ;  /* 0x0000000108a57824 */ /* 0x000fe200078e02a4 */
[----:B------:R-:W-:Y:S01]  /*4af0*/  @!P5 R2UR UR7, R0 ;  /* 0x000000000007d2ca */ /* 0x000fe200000e0000 */
[----:B------:R-:W-:Y:S01]  /*4b00*/  IMAD.IADD R167, R13, 0x1, R166 ;  /* 0x000000010da77824 */ /* 0x000fe200078e02a6 */
[C---:B------:R-:W-:Y:S04]  /*4b10*/  ISETP.NE.AND P0, PT, R29.reuse, 0x2, PT ;  /* 0x000000021d00780c */ /* 0x040fe80003f05270 */
[----:B------:R-:W-:Y:S01]  /*4b20*/  SEL R3, RZ, 0x1, P0 ;  /* 0x00000001ff037807 */ /* 0x000fe20000000000 */
[----:B------:R-:W-:Y:S01]  /*4b30*/  IMAD.U32 R10, RZ, RZ, UR8 ;  /* 0x00000008ff0a7e24 */ /* 0x000fe2000f8e00ff */
[----:B------:R-:W-:Y:S01]  /*4b40*/  @!UP1 UIADD3 UR8, UPT, UPT, UR6, 0x200, URZ ;  /* 0x0000020006089890 */ /* 0x000fe2000fffe0ff */
[----:B------:R-:W-:Y:S01]  /*4b50*/  SEL R29, R29, RZ, P0 ;  /* 0x000000ff1d1d7207 */ /* 0x000fe20000000000 */
[----:B------:R-:W-:Y:S01]  /*4b60*/  VOTEU.ALL UP1, P5 ;  /* 0x0000000000ff7886 */ /* 0x000fe20002820000 */
[----:B------:R-:W-:Y:S02]  /*4b70*/  LOP3.LUT R28, R28, R3, RZ, 0x3c, !PT ;  /* 0x000000031c1c7212 */ /* 0x000fe400078e3cff */
[----:B------:R-:W-:Y:S01]  /*4b80*/  IMAD.U32 R11, RZ, RZ, UR7 ;  /* 0x00000007ff0b7e24 */ /* 0x000fe2000f8e00ff */
[----:B------:R-:W-:Y:S04]  /*4b90*/  @!P5 R2UR UR16, R10 ;  /* 0x000000000a10d2ca */ /* 0x000fe800000e0000 */
[----:B------:R-:W-:Y:S11]  /*4ba0*/  @!P5 R2UR UR17, R11 ;  /* 0x000000000b11d2ca */ /* 0x000ff600000e0000 */
[----:B------:R-:W-:Y:S02]  /*4bb0*/  @!UPT UIADD3 URZ, UPT, UPT, URZ, URZ, URZ ;  /* 0x000000fffffff290 */ /* 0x000fe4000fffe0ff */
[----:B------:R3:W-:Y:S01]  /*4bc0*/  @!UP1 UTMALDG.3D [UR8], [UR16], desc[UR14] ;  /* 0x00000e08100095b4 */ /* 0x0007e20008011000 */
[----:B------:R3:W-:Y:S01]  /*4bd0*/  @!P5 SYNCS.ARRIVE.TRANS64.RED.A0TR RZ, [UR6+0x110], R25 ;  /* 0x00011019ffffd9a7 */ /* 0x0007e20008300406 */
[----:B------:R-:W-:Y:S01]  /*4be0*/  UPLOP3.LUT UP1, UPT, UPT, UPT, UPT, 0x80, 0x8 ;  /* 0x000000000008789c */ /* 0x000fe20003f2f070 */
[----:B------:R-:W-:Y:S01]  /*4bf0*/  SYNCS.ARRIVE.TRANS64.RED.A1T0 RZ, [UR37], RZ ;  /* 0x000000ffffff79a7 */ /* 0x000fe20008100425 */
[----:B------:R-:W-:Y:S09]  /*4c00*/  @P3 BRA `(.L_x_89) ;  /* 0xfffffff400b43947 */ /* 0x000ff2000383ffff */
[----:B------:R-:W-:Y:S07]  /*4c10*/  MOV R0, UR6 ;  /* 0x0000000600007c02 */ /* 0x000fee0008000f00 */
.L_x_90:
[----:B-1----:R-:W-:-:S04]  /*4c20*/  SHF.L.U32 R3, R30, 0x1f, RZ ;  /* 0x0000001f1e037819 */ /* 0x002fc800000006ff */
[----:B------:R1:W2:Y:S03]  /*4c30*/  SYNCS.PHASECHK.TRANS64.TRYWAIT P0, [R0+URZ+0x118], R3 ;  /* 0x00011803000075a7 */ /* 0x0002a600080011ff */
[----:B--2---:R-:W-:Y:S05]  /*4c40*/  @!P0 NANOSLEEP.SYNCS 0x989680 ;  /* 0x009896800000895d */ /* 0x004fea0003900000 */
[----:B------:R-:W2:Y:S02]  /*4c50*/  @!P0 SYNCS.PHASECHK.TRANS64 P0, [R0+URZ+0x118], R3 ;  /* 0x00011803000085a7 */ /* 0x000ea400080010ff */
[----:B--23--:R-:W-:Y:S05]  /*4c60*/  @P0 EXIT ;  /* 0x000000000000094d */ /* 0x00cfea0003800000 */
[----:B------:R-:W-:Y:S05]  /*4c70*/  BRA `(.L_x_90) ;  /* 0xfffffffc00e87947 */ /* 0x000fea000383ffff */
.L_x_81:
[----:B------:R-:W-:-:S06]  /*4c80*/  UISETP.GE.AND UP1, UPT, UR8, 0x4, UPT ;  /* 0x000000040800788c */ /* 0x000fcc000bf26270 */
[----:B------:R-:W-:-:S13]  /*4c90*/  PLOP3.LUT P0, PT, PT, PT, UP1, 0x80, 0x8 ;  /* 0x000000000008781c */ /* 0x000fda0003f0f018 */
[----:B------:R-:W-:Y:S05]  /*4ca0*/  @!P0 EXIT ;  /* 0x000000000000894d */ /* 0x000fea0003800000 */
[----:B------:R-:W-:Y:S01]  /*4cb0*/  BAR.SYNC.DEFER_BLOCKING 0x6, 0xa0 ;  /* 0x0182800000007b1d */ /* 0x000fe20000010000 */
[C---:B------:R-:W-:Y:S01]  /*4cc0*/  IMAD.SHL.U32 R180, R176.reuse, 0x40, RZ ;  /* 0x00000040b0b47824 */ /* 0x040fe200078e00ff */
[C---:B------:R-:W-:Y:S01]  /*4cd0*/  R2P PR, R176.reuse, 0x6 ;  /* 0x00000006b0007804 */ /* 0x040fe20000000000 */
[C---:B------:R-:W-:Y:S01]  /*4ce0*/  IMAD.SHL.U32 R2, R176.reuse, 0x8, RZ ;  /* 0x00000008b0027824 */ /* 0x040fe200078e00ff */
[----:B------:R-:W-:Y:S01]  /*4cf0*/  SHF.L.U32 R79, R176, 0x10, RZ ;  /* 0x00000010b04f7819 */ /* 0x000fe200000006ff */
[----:B------:R-:W-:Y:S01]  /*4d00*/  IMAD.MOV.U32 R179, RZ, RZ, 0x10 ;  /* 0x00000010ffb37424 */ /* 0x000fe200078e00ff */
[----:B------:R-:W-:Y:S01]  /*4d10*/  UMOV UR43, 0x400 ;  /* 0x00000400002b7882 */ /* 0x000fe20000000000 */
[----:B------:R-:W-:Y:S01]  /*4d20*/  LOP3.LUT R3, R180, 0x180, RZ, 0xc0, !PT ;  /* 0x00000180b4037812 */ /* 0x000fe200078ec0ff */
[----:B------:R-:W-:Y:S01]  /*4d30*/  ULEA UR43, UR37, UR43, 0x18 ;  /* 0x0000002b252b7291 */ /* 0x000fe2000f8ec0ff */
[----:B------:R-:W1:Y:S01]  /*4d40*/  LDC R171, c[0x0][0x370] ;  /* 0x0000dc00ffab7b82 */ /* 0x000e620000000800 */
[----:B------:R-:W-:Y:S01]  /*4d50*/  SEL R179, R179, 0xfffffff0, !P1 ;  /* 0xfffffff0b3b37807 */ /* 0x000fe20004800000 */
[----:B------:R-:W-:Y:S01]  /*4d60*/  HFMA2 R183, -RZ, RZ, 0, 0 ;  /* 0x00000000ffb77431 */ /* 0x000fe200000001ff */
[----:B------:R-:W-:Y:S01]  /*4d70*/  LOP3.LUT R3, R3, 0x30, R2, 0xf8, !PT ;  /* 0x0000003003037812 */ /* 0x000fe200078ef802 */
[----:B------:R-:W-:Y:S01]  /*4d80*/  UIADD3 UR4, UPT, UPT, UR43, 0x2200, URZ ;  /* 0x000022002b047890 */ /* 0x000fe2000fffe0ff */
[----:B------:R-:W-:Y:S01]  /*4d90*/  LOP3.LUT R79, R79, 0x600000, RZ, 0xc0, !PT ;  /* 0x006000004f4f7812 */ /* 0x000fe200078ec0ff */
[----:B------:R-:W-:Y:S01]  /*4da0*/  IMAD.MOV.U32 R76, RZ, RZ, RZ ;  /* 0x000000ffff4c7224 */ /* 0x000fe200078e00ff */
[----:B------:R-:W-:Y:S01]  /*4db0*/  LOP3.LUT R180, R3, 0x1e40, R180, 0xf8, !PT ;  /* 0x00001e4003b47812 */ /* 0x000fe200078ef8b4 */
[----:B------:R-:W2:Y:S01]  /*4dc0*/  LDC R74, c[0x0][0xb0c] ;  /* 0x0002c300ff4a7b82 */ /* 0x000ea20000000800 */
[----:B------:R-:W-:Y:S01]  /*4dd0*/  IMAD.MOV.U32 R3, RZ, RZ, 0x20 ;  /* 0x00000020ff037424 */ /* 0x000fe200078e00ff */
[----:B------:R-:W-:Y:S01]  /*4de0*/  CS2R R184, SRZ ;  /* 0x0000000000b87805 */ /* 0x000fe2000001ff00 */
[----:B------:R-:W-:Y:S01]  /*4df0*/  IMAD.MOV.U32 R188, RZ, RZ, RZ ;  /* 0x000000ffffbc7224 */ /* 0x000fe200078e00ff */
[----:B------:R-:W4:Y:S01]  /*4e00*/  LDCU.64 UR46, c[0x0][0x348] ;  /* 0x00006900ff2e77ac */ /* 0x000f220008000a00 */
[----:B------:R-:W-:Y:S01]  /*4e10*/  VIADD R2, R180, UR43 ;  /* 0x0000002bb4027c36 */ /* 0x000fe20008000000 */
[----:B------:R-:W-:Y:S01]  /*4e20*/  SEL R3, R3, 0xffffffe0, !P2 ;  /* 0xffffffe003037807 */ /* 0x000fe20005000000 */
[----:B------:R-:W3:Y:S01]  /*4e30*/  LDS R0, [UR43+0x1e0] ;  /* 0x0001e02bff007984 */ /* 0x000ee20008000800 */
[----:B------:R-:W1:Y:S01]  /*4e40*/  LDC R169, c[0x0][0xb20] ;  /* 0x0002c800ffa97b82 */ /* 0x000e620000000800 */
[----:B------:R-:W-:Y:S01]  /*4e50*/  IMAD.U32 R186, RZ, RZ, UR4 ;  /* 0x00000004ffba7e24 */ /* 0x000fe2000f8e00ff */
[----:B------:R-:W-:Y:S01]  /*4e60*/  SHF.R.U32.HI R4, RZ, 0x4, R3 ;  /* 0x00000004ff047819 */ /* 0x000fe20000011603 */
[--C-:B------:R-:W-:Y:S01]  /*4e70*/  IMAD.IADD R178, R3, 0x1, R2.reuse ;  /* 0x0000000103b27824 */ /* 0x100fe200078e0202 */
[----:B------:R-:W1:Y:S02]  /*4e80*/  LDCU.64 UR38, c[0x0][0x888] ;  /* 0x00011100ff2677ac */ /* 0x000e640008000a00 */
[C---:B------:R-:W-:Y:S01]  /*4e90*/  LEA.HI R177, R179.reuse, R4, RZ, 0x1c ;  /* 0x00000004b3b17211 */ /* 0x040fe200078fe0ff */
[----:B------:R-:W-:Y:S01]  /*4ea0*/  IMAD.IADD R179, R179, 0x1, R2 ;  /* 0x00000001b3b37824 */ /* 0x000fe200078e0202 */
[----:B------:R-:W1:Y:S01]  /*4eb0*/  LDC R73, c[0x0][0xb30] ;  /* 0x0002cc00ff497b82 */ /* 0x000e620000000800 */
[----:B------:R-:W-:Y:S01]  /*4ec0*/  UIADD3 UR42, UPT, UPT, UR43, 0x200, URZ ;  /* 0x000002002b2a7890 */ /* 0x000fe2000fffe0ff */
[----:B------:R-:W-:-:S06]  /*4ed0*/  LEA R177, R177, R2, 0x4 ;  /* 0x00000002b1b17211 */ /* 0x000fcc00078e20ff */
[----:B------:R-:W1:Y:S08]  /*4ee0*/  LDC.64 R158, c[0x0][0xb10] ;  /* 0x0002c400ff9e7b82 */ /* 0x000e700000000a00 */
[----:B------:R-:W1:Y:S08]  /*4ef0*/  LDC.64 R70, c[0x0][0xb18] ;  /* 0x0002c600ff467b82 */ /* 0x000e700000000a00 */
[----:B------:R-:W1:Y:S01]  /*4f00*/  LDC.64 R154, c[0x0][0x888] ;  /* 0x00022200ff9a7b82 */ /* 0x000e620000000a00 */
[----:B---3--:R-:W-:-:S07]  /*4f10*/  IMAD.IADD R79, R0, 0x1, R79 ;  /* 0x00000001004f7824 */ /* 0x008fce00078e024f */
[----:B------:R-:W3:Y:S08]  /*4f20*/  LDC.64 R68, c[0x0][0xb28] ;  /* 0x0002ca00ff447b82 */ /* 0x000ef00000000a00 */
[----:B------:R-:W1:Y:S08]  /*4f30*/  LDC.64 R156, c[0x0][0x890] ;  /* 0x00022400ff9c7b82 */ /* 0x000e700000000a00 */
[----:B------:R-:W1:Y:S08]  /*4f40*/  LDC.64 R152, c[0x0][0x8b0] ;  /* 0x00022c00ff987b82 */ /* 0x000e700000000a00 */
[----:B------:R-:W1:Y:S08]  /*4f50*/  LDC.64 R146, c[0x0][0x8a8] ;  /* 0x00022a00ff927b82 */ /* 0x000e700000000a00 */
[----:B--2-4-:R-:W1:Y:S02]  /*4f60*/  LDC R170, c[0x0][0x374] ;  /* 0x0000dd00ffaa7b82 */ /* 0x014e640000000800 */
.L_x_108:
[----:B------:R-:W-:Y:S02]  /*4f70*/  LEA R0, R188, UR43, 0x3 ;  /* 0x0000002bbc007c11 */ /* 0x000fe4000f8e18ff */
[----:B------:R-:W-:Y:S02]  /*4f80*/  SHF.L.U32 R3, R184, 0x1f, RZ ;  /* 0x0000001fb8037819 */ /* 0x000fe400000006ff */
[----:B------:R-:W-:Y:S02]  /*4f90*/  LEA R16, R188, UR43, 0x4 ;  /* 0x0000002bbc107c11 */ /* 0x000fe4000f8e20ff */
[----:B--2---:R-:W2:Y:S02]  /*4fa0*/  SYNCS.PHASECHK.TRANS64.TRYWAIT P0, [R0+URZ+0x130], R3 ;  /* 0x00013003000075a7 */ /* 0x004ea400080011ff */
[----:B-12---:R-:W-:Y:S05]  /*4fb0*/  @!P0 BRA `(.L_x_91) ;  /* 0x0000002c00d48947 */ /* 0x006fea0003800000 */
.L_x_166:
[----:B------:R-:W4:Y:S01]  /*4fc0*/  LDC.64 R12, c[0x0][0xb10] ;  /* 0x0002c400ff0c7b82 */ /* 0x000f220000000a00 */
[----:B------:R-:W3:Y:S01]  /*4fd0*/  LDS.128 R16, [R16+0x1c0] ;  /* 0x0001c00010107984 */ /* 0x000ee20000000c00 */
[----:B-1----:R-:W-:Y:S01]  /*4fe0*/  ISETP.NE.AND P1, PT, R73, 0x1, PT ;  /* 0x000000014900780c */ /* 0x002fe20003f25270 */
[----:B--2---:R-:W-:Y:S01]  /*4ff0*/  VIADD R0, R0, 0x140 ;  /* 0x0000014000007836 */ /* 0x004fe20000000000 */
[----:B------:R-:W-:Y:S04]  /*5000*/  ISETP.GE.AND P0, PT, R72, 0x1, PT ;  /* 0x000000014800780c */ /* 0x000fe80003f06270 */
[----:B------:R-:W1:Y:S01]  /*5010*/  LDC.64 R10, c[0x0][0xb18] ;  /* 0x0002c600ff0a7b82 */ /* 0x000e620000000a00 */
[----:B------:R-:W-:Y:S01]  /*5020*/  PRMT R0, RZ, 0x654, R0 ;  /* 0x00000654ff007816 */ /* 0x000fe20000000000 */
[----:B------:R-:W-:Y:S01]  /*5030*/  @!PT LDS RZ, [RZ] ;  /* 0x00000000fffff984 */ /* 0x000fe20000000800 */
[----:B------:R-:W-:Y:S01]  /*5040*/  @!PT LDS RZ, [RZ] ;  /* 0x00000000fffff984 */ /* 0x000fe20000000800 */
[----:B------:R-:W-:Y:S01]  /*5050*/  @!PT LDS RZ, [RZ] ;  /* 0x00000000fffff984 */ /* 0x000fe20000000800 */
[----:B------:R-:W-:Y:S01]  /*5060*/  @!PT LDS RZ, [RZ] ;  /* 0x00000000fffff984 */ /* 0x000fe20000000800 */
[----:B------:R2:W-:Y:S06]  /*5070*/  MEMBAR.ALL.CTA ;  /* 0x0000000000007992 */ /* 0x0005ec0000008000 */
[----:B--2---:R-:W2:Y:S01]  /*5080*/  FENCE.VIEW.ASYNC.S ;  /* 0x00000000000073c6 */ /* 0x004ea20000000000 */
[----:B------:R-:W1:Y:S08]  /*5090*/  @!P1 LDC R14, c[0x0][0xb20] ;  /* 0x0002c800ff0e9b82 */ /* 0x000e700000000800 */
[----:B------:R-:W1:Y:S01]  /*50a0*/  @!P1 LDC R9, c[0x0][0xb0c] ;  /* 0x0002c300ff099b82 */ /* 0x000e620000000800 */
[----:B--2---:R2:W-:Y:S01]  /*50b0*/  SYNCS.ARRIVE.TRANS64.RED.A1T0 RZ, [R0+URZ], RZ ;  /* 0x000000ff00ff79a7 */ /* 0x0045e200081004ff */
[----:B---3--:R-:W-:Y:S04]  /*50c0*/  LOP3.LUT P4, RZ, R18, 0x1, RZ, 0xc0, !PT ;  /* 0x0000000112ff7812 */ /* 0x008fe8000788c0ff */
[----:B------:R-:W-:Y:S09]  /*50d0*/  P2R R187, PR, RZ, 0x10 ;  /* 0x00000010ffbb7803 */ /* 0x000ff20000000000 */
[----:B------:R-:W-:Y:S02]  /*50e0*/  @P4 MOV R77, R16 ;  /* 0x00000010004d4202 */ /* 0x000fe40000000f00 */
[----:B------:R-:W-:Y:S01]  /*50f0*/  @P4 LOP3.LUT R75, R17, 0xffff, RZ, 0xc0, !PT ;  /* 0x0000ffff114b4812 */ /* 0x000fe200078ec0ff */
[----:B--2-4-:R-:W-:Y:S06]  /*5100*/  @!P0 BRA `(.L_x_92) ;  /* 0x0000000000a48947 */ /* 0x014fec0003800000 */
[----:B------:R-:W-:Y:S01]  /*5110*/  IMAD.HI.U32 R22, R170, R71, RZ ;  /* 0x00000047aa167227 */ /* 0x000fe200078e00ff */
[----:B------:R-:W-:Y:S02]  /*5120*/  ISETP.NE.AND P0, PT, R70, 0x1, PT ;  /* 0x000000014600780c */ /* 0x000fe40003f05270 */
[----:B------:R-:W-:Y:S01]  /*5130*/  ISETP.NE.AND P2, PT, R72, 0x1, PT ;  /* 0x000000014800780c */ /* 0x000fe20003f45270 */
[-C--:B------:R-:W-:Y:S01]  /*5140*/  IMAD.HI.U32 R20, R171, R158.reuse, RZ ;  /* 0x0000009eab147227 */ /* 0x080fe200078e00ff */
[----:B------:R-:W-:Y:S02]  /*5150*/  SHF.R.U32.HI R21, RZ, R169, R22 ;  /* 0x000000a9ff157219 */ /* 0x000fe40000011616 */
[----:B------:R-:W-:Y:S01]  /*5160*/  ISETP.NE.AND P3, PT, R74, 0x1, PT ;  /* 0x000000014a00780c */ /* 0x000fe20003f65270 */
[----:B------:R-:W-:Y:S01]  /*5170*/  IMAD.HI.U32 R26, R75, R71, RZ ;  /* 0x000000474b1a7227 */ /* 0x000fe200078e00ff */
[----:B------:R-:W-:Y:S02]  /*5180*/  SHF.R.U32.HI R20, RZ, R159, R20 ;  /* 0x0000009fff147219 */ /* 0x000fe40000011614 */
[----:B------:R-:W-:Y:S01]  /*5190*/  SEL R3, R170, R21, !P0 ;  /* 0x00000015aa037207 */ /* 0x000fe20004000000 */
[----:B------:R-:W-:Y:S01]  /*51a0*/  IMAD.HI.U32 R24, R77, R158, RZ ;  /* 0x0000009e4d187227 */ /* 0x000fe200078e00ff */
[----:B------:R-:W-:Y:S03]  /*51b0*/  SEL R7, R171, R20, !P3 ;  /* 0x00000014ab077207 */ /* 0x000fe60005800000 */
[-C--:B------:R-:W-:Y:S01]  /*51c0*/  IMAD.HI.U32 R20, R3, R68.reuse, RZ ;  /* 0x0000004403147227 */ /* 0x080fe200078e00ff */
[----:B------:R-:W-:Y:S03]  /*51d0*/  SHF.R.U32.HI R24, RZ, R159, R24 ;  /* 0x0000009fff187219 */ /* 0x000fe60000011618 */
[----:B------:R-:W-:Y:S01]  /*51e0*/  IMAD.HI.U32 R22, R7, R68, RZ ;  /* 0x0000004407167227 */ /* 0x000fe200078e00ff */
[----:B------:R-:W-:Y:S02]  /*51f0*/  @P2 SHF.R.U32.HI R3, RZ, R69, R20 ;  /* 0x00000045ff032219 */ /* 0x000fe40000011614 */
[----:B------:R-:W-:Y:S02]  /*5200*/  SHF.R.U32.HI R20, RZ, R169, R26 ;  /* 0x000000a9ff147219 */ /* 0x000fe4000001161a */
[----:B------:R-:W-:Y:S01]  /*5210*/  @P2 SHF.R.U32.HI R7, RZ, R69, R22 ;  /* 0x00000045ff072219 */ /* 0x000fe20000011616 */
[C---:B------:R-:W-:Y:S01]  /*5220*/  IMAD R2, R72.reuse, R3, RZ ;  /* 0x0000000348027224 */ /* 0x040fe200078e02ff */
[----:B------:R-:W-:Y:S02]  /*5230*/  SEL R5, R75, R20, !P0 ;  /* 0x000000144b057207 */ /* 0x000fe40004000000 */
[----:B------:R-:W-:Y:S01]  /*5240*/  SEL R3, R77, R24, !P3 ;  /* 0x000000184d037207 */ /* 0x000fe20005800000 */
[----:B------:R-:W-:Y:S01]  /*5250*/  IMAD R4, R72, R7, RZ ;  /* 0x0000000748047224 */ /* 0x000fe200078e02ff */
[C---:B------:R-:W-:Y:S01]  /*5260*/  ISETP.GE.AND P0, PT, R5.reuse, R2, PT ;  /* 0x000000020500720c */ /* 0x040fe20003f06270 */
[----:B------:R-:W-:Y:S03]  /*5270*/  IMAD.HI.U32 R6, R5, R68, RZ ;  /* 0x0000004405067227 */ /* 0x000fe600078e00ff */
[----:B------:R-:W-:Y:S01]  /*5280*/  ISETP.GE.OR P0, PT, R3, R4, P0 ;  /* 0x000000040300720c */ /* 0x000fe20000706670 */
[----:B------:R-:W-:Y:S01]  /*5290*/  IMAD.MOV R4, RZ, RZ, -R3 ;  /* 0x000000ffff047224 */ /* 0x000fe200078e0a03 */
[-C--:B------:R-:W-:Y:S03]  /*52a0*/  SHF.R.U32.HI R6, RZ, R69.reuse, R6 ;  /* 0x00000045ff067219 */ /* 0x080fe60000011606 */
[----:B------:R-:W-:Y:S01]  /*52b0*/  IMAD R77, R74, R4, R77 ;  /* 0x000000044a4d7224 */ /* 0x000fe200078e024d */
[----:B------:R-:W-:Y:S05]  /*52c0*/  SEL R15, R5, R6, !P2 ;  /* 0x00000006050f7207 */ /* 0x000fea0005000000 */
[----:B------:R-:W-:Y:S02]  /*52d0*/  IMAD.MOV R6, RZ, RZ, -R15 ;  /* 0x000000ffff067224 */ /* 0x000fe400078e0a0f */
[C---:B------:R-:W-:Y:S04]  /*52e0*/  @!P0 IMAD.HI.U32 R2, R3.reuse, R68, RZ ;  /* 0x0000004403028227 */ /* 0x040fe800078e00ff */
[----:B------:R-:W-:Y:S01]  /*52f0*/  IMAD R6, R72, R6, R5 ;  /* 0x0000000648067224 */ /* 0x000fe200078e0205 */
[----:B------:R-:W-:Y:S04]  /*5300*/  @!P0 SHF.R.U32.HI R2, RZ, R69, R2 ;  /* 0x00000045ff028219 */ /* 0x000fe80000011602 */
[----:B------:R-:W-:Y:S02]  /*5310*/  @!P0 SEL R0, R3, R2, !P2 ;  /* 0x0000000203008207 */ /* 0x000fe40005000000 */
[----:B------:R-:W-:Y:S02]  /*5320*/  IADD3 R2, PT, PT, -R5, RZ, RZ ;  /* 0x000000ff05027210 */ /* 0x000fe40007ffe1ff */
[----:B------:R-:W-:Y:S01]  /*5330*/  @!P0 IADD3 R8, PT, PT, R15, -R0, RZ ;  /* 0x800000000f088210 */ /* 0x000fe20007ffe0ff */
[----:B------:R-:W-:Y:S02]  /*5340*/  @!P0 IMAD R0, R7, R6, R0 ;  /* 0x0000000607008224 */ /* 0x000fe400078e0200 */
[----:B------:R-:W-:Y:S02]  /*5350*/  IMAD R75, R70, R2, R75 ;  /* 0x00000002464b7224 */ /* 0x000fe400078e024b */
[----:B------:R-:W-:Y:S02]  /*5360*/  @!P0 IMAD R5, R8, R72, R3 ;  /* 0x0000004808058224 */ /* 0x000fe400078e0203 */
[----:B------:R-:W-:Y:S04]  /*5370*/  @!P0 IMAD.MOV.U32 R3, RZ, RZ, R0 ;  /* 0x000000ffff038224 */ /* 0x000fe800078e0000 */
[----:B------:R-:W-:Y:S02]  /*5380*/  IMAD R77, R3, R74, R77 ;  /* 0x0000004a034d7224 */ /* 0x000fe400078e024d */
[----:B------:R-:W-:Y:S07]  /*5390*/  IMAD R75, R5, R70, R75 ;  /* 0x00000046054b7224 */ /* 0x000fee00078e024b */
.L_x_92:
[----:B------:R-:W-:Y:S01]  /*53a0*/  @!P1 IMAD.HI.U32 R0, R77, R12, RZ ;  /* 0x0000000c4d009227 */ /* 0x000fe200078e00ff */
[----:B-1----:R-:W-:Y:S01]  /*53b0*/  @!P1 ISETP.NE.AND P0, PT, R10, 0x1, PT ;  /* 0x000000010a00980c */ /* 0x002fe20003f05270 */
[----:B------:R-:W-:Y:S01]  /*53c0*/  ULOP3.LUT UP0, URZ, UR42, 0x1b0, URZ, 0xc0, !UPT ;  /* 0x000001b02aff7892 */ /* 0x000fe2000f80c0ff */
[----:B------:R-:W-:Y:S01]  /*53d0*/  @!P1 ISETP.NE.AND P2, PT, R9, 0x1, PT ;  /* 0x000000010900980c */ /* 0x000fe20003f45270 */
[----:B------:R-:W-:Y:S01]  /*53e0*/  @!P1 IMAD.HI.U32 R3, R75, R11, RZ ;  /* 0x0000000b4b039227 */ /* 0x000fe200078e00ff */
[----:B------:R-:W-:Y:S02]  /*53f0*/  @!P1 SHF.R.U32.HI R0, RZ, R13, R0 ;  /* 0x0000000dff009219 */ /* 0x000fe40000011600 */
[----:B------:R-:W-:Y:S01]  /*5400*/  @P4 SHF.R.U32.HI R182, RZ, 0x10, R17 ;  /* 0x00000010ffb64819 */ /* 0x000fe20000011611 */
[----:B------:R-:W-:Y:S01]  /*5410*/  VIADD R188, R188, 0x1 ;  /* 0x00000001bcbc7836 */ /* 0x000fe20000000000 */
[----:B------:R-:W-:Y:S02]  /*5420*/  @!P1 SHF.R.U32.HI R2, RZ, R14, R3 ;  /* 0x0000000eff029219 */ /* 0x000fe40000011603 */
[----:B------:R-:W-:Y:S02]  /*5430*/  @!P1 SEL R3, R77, R0, !P2 ;  /* 0x000000004d039207 */ /* 0x000fe40005000000 */
[----:B------:R-:W-:Y:S05]  /*5440*/  @!P1 SEL R2, R75, R2, !P0 ;  /* 0x000000024b029207 */ /* 0x000fea0004000000 */
[----:B------:R-:W-:Y:S02]  /*5450*/  @!P1 IMAD.IADD R0, R2, 0x1, -R3 ;  /* 0x0000000102009824 */ /* 0x000fe400078e0a03 */
[----:B------:R-:W-:Y:S02]  /*5460*/  @!P1 IMAD.IADD R2, R3, 0x1, -R2 ;  /* 0x0000000103029824 */ /* 0x000fe400078e0a02 */
[----:B------:R-:W-:Y:S02]  /*5470*/  @!P1 IMAD R77, R0, R9, R77 ;  /* 0x00000009004d9224 */ /* 0x000fe400078e024d */
[----:B------:R-:W-:Y:S01]  /*5480*/  @!P1 IMAD R75, R2, R10, R75 ;  /* 0x0000000a024b9224 */ /* 0x000fe200078e024b */
[----:B------:R-:W-:Y:S06]  /*5490*/  BRA.U !UP0, `(.L_x_93) ;  /* 0x0000000108407547 */ /* 0x000fec000b800000 */
[----:B------:R-:W1:Y:S01]  /*54a0*/  LDCU.64 UR8, c[0x4][0x80] ;  /* 0x01001000ff0877ac */ /* 0x000e620008000a00 */
[----:B------:R-:W-:Y:S01]  /*54b0*/  MOV R3, 0x0 ;  /* 0x0000000000037802 */ /* 0x000fe20000000f00 */
[----:B------:R-:W-:Y:S02]  /*54c0*/  HFMA2 R12, -RZ, RZ, 0, 5.9604644775390625e-08 ;  /* 0x00000001ff0c7431 */ /* 0x000fe400000001ff */
[----:B------:R-:W-:Y:S02]  /*54d0*/  IMAD.MOV.U32 R8, RZ, RZ, 0x70 ;  /* 0x00000070ff087424 */ /* 0x000fe400078e00ff */
[----:B------:R-:W-:Y:S01]  /*54e0*/  IMAD.MOV.U32 R13, RZ, RZ, RZ ;  /* 0x000000ffff0d7224 */ /* 0x000fe200078e00ff */
[----:B------:R-:W2:Y:S01]  /*54f0*/  LDCU.64 UR6, c[0x4][0x88] ;  /* 0x01001100ff0677ac */ /* 0x000ea20008000a00 */
[----:B------:R-:W3:Y:S01]  /*5500*/  LDC.64 R2, c[0x4][R3] ;  /* 0x0100000003027b82 */ /* 0x000ee20000000a00 */
[----:B------:R-:W4:Y:S01]  /*5510*/  LDCU.64 UR4, c[0x4][0x8] ;  /* 0x01000100ff0477ac */ /* 0x000f220008000a00 */
[----:B-1----:R-:W-:Y:S01]  /*5520*/  MOV R5, UR9 ;  /* 0x0000000900057c02 */ /* 0x002fe20008000f00 */
[----:B------:R-:W-:Y:S01]  /*5530*/  IMAD.U32 R4, RZ, RZ, UR8 ;  /* 0x00000008ff047e24 */ /* 0x000fe2000f8e00ff */
[----:B--2---:R-:W-:Y:S01]  /*5540*/  MOV R7, UR7 ;  /* 0x0000000700077c02 */ /* 0x004fe20008000f00 */
[----:B------:R-:W-:Y:S01]  /*5550*/  IMAD.U32 R6, RZ, RZ, UR6 ;  /* 0x00000006ff067e24 */ /* 0x000fe2000f8e00ff */
[----:B----4-:R-:W-:Y:S01]  /*5560*/  MOV R11, UR5 ;  /* 0x00000005000b7c02 */ /* 0x010fe20008000f00 */
[----:B------:R-:W-:Y:S02]  /*5570*/  IMAD.U32 R10, RZ, RZ, UR4 ;  /* 0x00000004ff0a7e24 */ /* 0x000fe4000f8e00ff */
[----:B------:R-:W-:Y:S07]  /*5580*/  LEPC R20, `(.L_x_93) ;  /* 0x000000001014794e */ /* 0x000fee0000000000 */
[----:B---3-5:R-:W-:Y:S05]  /*5590*/  CALL.ABS.NOINC R2 ;  /* 0x0000000002007343 */ /* 0x028fea0003c00000 */
.L_x_93:
[----:B------:R-:W-:Y:S01]  /*55a0*/  LOP3.LUT P0, RZ, R186, 0x1b0, RZ, 0xc0, !PT ;  /* 0x000001b0baff7812 */ /* 0x000fe2000780c0ff */
[----:B------:R-:W-:Y:S11]  /*55b0*/  BSSY.RECONVERGENT B6, `(.L_x_94) ;  /* 0x0000013000067945 */ /* 0x000ff60003800200 */
[----:B------:R-:W-:Y:S01]  /*55c0*/  @!UPT UIADD3 URZ, UPT, UPT, URZ, URZ, URZ ;  /* 0x000000fffffff290 */ /* 0x000fe2000fffe0ff */
[----:B------:R-:W-:Y:S05]  /*55d0*/  @!P0 BRA `(.L_x_95) ;  /* 0x0000000000408947 */ /* 0x000fea0003800000 */
        /* <DEDUP_REMOVED lines=16> */
.L_x_95:
[----:B------:R-:W-:Y:S05]  /*56e0*/  BSYNC.RECONVERGENT B6 ;  /* 0x0000000000067941 */ /* 0x000fea0003800200 */
.L_x_94:
[----:B------:R-:W-:Y:S01]  /*56f0*/  ISETP.NE.U32.AND P3, PT, R156, RZ, PT ;  /* 0x000000ff9c00720c */ /* 0x000fe20003f65070 */
[----:B------:R-:W-:Y:S01]  /*5700*/  UISETP.NE.AND UP1, UPT, UR44, URZ, UPT ;  /* 0x000000ff2c00728c */ /* 0x000fe2000bf25270 */
[----:B------:R-:W-:Y:S02]  /*5710*/  ISETP.NE.U32.AND P4, PT, R152, RZ, PT ;  /* 0x000000ff9800720c */ /* 0x000fe40003f85070 */
[----:B------:R-:W-:Y:S02]  /*5720*/  ISETP.NE.AND.EX P3, PT, R157, RZ, PT, P3 ;  /* 0x000000ff9d00720c */ /* 0x000fe40003f65330 */
[----:B------:R-:W-:Y:S02]  /*5730*/  PLOP3.LUT P1, PT, PT, PT, PT, 0x8, 0x80 ;  /* 0x000000000080781c */ /* 0x000fe40003f2e170 */
[----:B------:R-:W-:Y:S02]  /*5740*/  PLOP3.LUT P0, PT, PT, PT, UP1, 0x80, 0x8 ;  /* 0x000000000008781c */ /* 0x000fe40003f0f018 */
[----:B------:R-:W-:Y:S02]  /*5750*/  ISETP.NE.AND.EX P4, PT, R153, RZ, PT, P4 ;  /* 0x000000ff9900720c */ /* 0x000fe40003f85340 */
[----:B------:R-:W1:Y:S09]  /*5760*/  @UP1 LDCU.64 UR4, c[0x0][0x888] ;  /* 0x00011100ff0417ac */ /* 0x000e720008000a00 */
[----:B------:R-:W-:Y:S01]  /*5770*/  @P0 PLOP3.LUT P1, PT, P3, PT, PT, 0x80, 0x8 ;  /* 0x000000000008081c */ /* 0x000fe20001f2f070 */
[----:B-1----:R-:W-:Y:S04]  /*5780*/  @UP1 UISETP.NE.U32.AND UP0, UPT, UR4, URZ, UPT ;  /* 0x000000ff0400128c */ /* 0x002fe8000bf05070 */
[----:B------:R-:W-:Y:S04]  /*5790*/  @UP1 UISETP.NE.AND.EX UP0, UPT, UR5, URZ, UPT, UP0 ;  /* 0x000000ff0500128c */ /* 0x000fe8000bf05300 */
[----:B------:R-:W-:Y:S01]  /*57a0*/  @UP1 USEL UR4, URZ, 0xffffffff, UP0 ;  /* 0xffffffffff041887 */ /* 0x000fe20008000000 */
[----:B------:R-:W-:Y:S11]  /*57b0*/  @!P3 BRA `(.L_x_96) ;  /* 0x00000000002cb947 */ /* 0x000ff60003800000 */
[----:B------:R-:W-:Y:S01]  /*57c0*/  ISETP.NE.U32.AND P2, PT, R154, RZ, PT ;  /* 0x000000ff9a00720c */ /* 0x000fe20003f45070 */
[----:B------:R-:W-:Y:S03]  /*57d0*/  IMAD.MOV.U32 R168, RZ, RZ, 0x1 ;  /* 0x00000001ffa87424 */ /* 0x000fe600078e00ff */
[----:B------:R-:W-:Y:S11]  /*57e0*/  ISETP.NE.AND.EX P2, PT, R155, RZ, PT, P2 ;  /* 0x000000ff9b00720c */ /* 0x000ff60003f45320 */
[----:B------:R-:W-:Y:S02]  /*57f0*/  @!UPT UIADD3 URZ, UPT, UPT, URZ, URZ, URZ ;  /* 0x000000fffffff290 */ /* 0x000fe4000fffe0ff */
[----:B------:R-:W1:Y:S01]  /*5800*/  @P2 LDC.64 R2, c[0x0][0x888] ;  /* 0x00022200ff022b82 */ /* 0x000e620000000a00 */
[----:B------:R-:W-:Y:S04]  /*5810*/  @P2 IMAD R0, R156, UR36, RZ ;  /* 0x000000249c002c24 */ /* 0x000fe8000f8e02ff */
[----:B-1----:R-:W-:Y:S04]  /*5820*/  @P2 IMAD.WIDE R2, R0, 0x4, R2 ;  /* 0x0000000400022825 */ /* 0x002fe800078e0202 */
[----:B------:R-:W-:Y:S01]  /*5830*/  HFMA2 R0, -RZ, RZ, 0, 5.9604644775390625e-08 ;  /* 0x00000001ff007431 */ /* 0x000fe200000001ff */
[----:B-----5:R1:W5:Y:S04]  /*5840*/  @P2 LDG.E R80, desc[UR40][R2.64] ;  /* 0x0000002802502981 */ /* 0x020368000c1e1900 */
[----:B------:R-:W-:Y:S01]  /*5850*/  @!P2 PRMT R168, R0, 0x7610, R168 ;  /* 0x0000761000a8a816 */ /* 0x000fe200000000a8 */
[----:B-1----:R-:W2:Y:S06]  /*5860*/  @!P2 LDC R80, c[0x0][0x880] ;  /* 0x00022000ff50ab82 */ /* 0x002eac0000000800 */
.L_x_96:
[----:B------:R-:W-:Y:S05]  /*5870*/  @!P4 BRA `(.L_x_97) ;  /* 0x000000000020c947 */ /* 0x000fea0003800000 */
[----:B------:R-:W-:Y:S04]  /*5880*/  ISETP.NE.U32.AND P2, PT, R146, RZ, PT ;  /* 0x000000ff9200720c */ /* 0x000fe80003f45070 */
[----:B------:R-:W-:Y:S11]  /*5890*/  ISETP.NE.AND.EX P2, PT, R147, RZ, PT, P2 ;  /* 0x000000ff9300720c */ /* 0x000ff60003f45320 */
[----:B------:R-:W-:Y:S02]  /*58a0*/  @!UPT UIADD3 URZ, UPT, UPT, URZ, URZ, URZ ;  /* 0x000000fffffff290 */ /* 0x000fe4000fffe0ff */
[----:B------:R-:W1:Y:S01]  /*58b0*/  @P2 LDC.64 R2, c[0x0][0x8a8] ;  /* 0x00022a00ff022b82 */ /* 0x000e620000000a00 */
[----:B------:R-:W-:Y:S04]  /*58c0*/  @P2 IMAD R0, R152, UR36, RZ ;  /* 0x0000002498002c24 */ /* 0x000fe8000f8e02ff */
[----:B-1----:R-:W-:Y:S05]  /*58d0*/  @P2 IMAD.WIDE R2, R0, 0x4, R2 ;  /* 0x0000000400022825 */ /* 0x002fea00078e0202 */
[----:B-----5:R1:W5:Y:S02]  /*58e0*/  @P2 LDG.E R78, desc[UR40][R2.64] ;  /* 0x00000028024e2981 */ /* 0x020364000c1e1900 */
[----:B-1----:R-:W3:Y:S02]  /*58f0*/  @!P2 LDC R78, c[0x0][0x8a0] ;  /* 0x00022800ff4eab82 */ /* 0x002ee40000000800 */
.L_x_97:
[----:B--2--5:R-:W-:Y:S01]  /*5900*/  @P0 ISETP.NE.AND P4, PT, R80, RZ, PT ;  /* 0x000000ff5000020c */ /* 0x024fe20003f85270 */
[----:B------:R-:W-:Y:S01]  /*5910*/  IMAD.U32 R0, RZ, RZ, UR4 ;  /* 0x00000004ff007e24 */ /* 0x000fe2000f8e00ff */
[----:B------:R-:W-:Y:S01]  /*5920*/  @P0 LOP3.LUT P2, RZ, R168, 0xff, RZ, 0xc0, !PT ;  /* 0x000000ffa8ff0812 */ /* 0x000fe2000784c0ff */
[----:B------:R-:W-:Y:S01]  /*5930*/  BSSY B1, `(.L_x_98) ;  /* 0x000003d000017945 */ /* 0x000fe20003800000 */
[----:B------:R-:W-:Y:S01]  /*5940*/  @P0 SEL R3, RZ, 0xffffffff, P4 ;  /* 0xffffffffff030807 */ /* 0x000fe20002000000 */
[C---:B------:R-:W-:Y:S01]  /*5950*/  IMAD R64, R76.reuse, 0x40, R79 ;  /* 0x000000404c407824 */ /* 0x040fe200078e024f */
[----:B------:R-:W-:Y:S02]  /*5960*/  LEA R148, R76, UR43, 0x3 ;  /* 0x0000002b4c947c11 */ /* 0x000fe4000f8e18ff */
[----:B------:R-:W-:Y:S02]  /*5970*/  CS2R R102, SRZ ;  /* 0x0000000000667805 */ /* 0x000fe4000001ff00 */
[----:B------:R-:W-:Y:S02]  /*5980*/  @P1 SEL R3, R0, R3, !P2 ;  /* 0x0000000300031207 */ /* 0x000fe40005000000 */
[----:B------:R-:W-:Y:S02]  /*5990*/  CS2R R100, SRZ ;  /* 0x0000000000647805 */ /* 0x000fe4000001ff00 */
[----:B------:R-:W-:Y:S02]  /*59a0*/  SHF.L.U32 R5, R185, 0x1f, RZ ;  /* 0x0000001fb9057819 */ /* 0x000fe400000006ff */
[----:B------:R-:W-:Y:S02]  /*59b0*/  CS2R R98, SRZ ;  /* 0x0000000000627805 */ /* 0x000fe4000001ff00 */
[----:B------:R-:W-:Y:S02]  /*59c0*/  @P0 LOP3.LUT R3, R3, 0x1, RZ, 0xc0, !PT ;  /* 0x0000000103030812 */ /* 0x000fe400078ec0ff */
[----:B------:R-:W-:Y:S02]  /*59d0*/  CS2R R96, SRZ ;  /* 0x0000000000607805 */ /* 0x000fe4000001ff00 */
[----:B------:R-:W-:Y:S02]  /*59e0*/  PLOP3.LUT P5, PT, PT, PT, PT, 0x8, 0x80 ;  /* 0x000000000080781c */ /* 0x000fe40003fae170 */
[----:B------:R-:W-:Y:S02]  /*59f0*/  CS2R R94, SRZ ;  /* 0x00000000005e7805 */ /* 0x000fe4000001ff00 */
[----:B------:R-:W-:Y:S02]  /*5a00*/  ISETP.NE.U32.OR P1, PT, R3, 0x1, !P0 ;  /* 0x000000010300780c */ /* 0x000fe40004725470 */
[----:B------:R-:W-:Y:S02]  /*5a10*/  CS2R R92, SRZ ;  /* 0x00000000005c7805 */ /* 0x000fe4000001ff00 */
[----:B------:R-:W-:Y:S02]  /*5a20*/  CS2R R90, SRZ ;  /* 0x00000000005a7805 */ /* 0x000fe4000001ff00 */
[----:B------:R-:W-:Y:S07]  /*5a30*/  CS2R R88, SRZ ;  /* 0x0000000000587805 */ /* 0x000fee000001ff00 */
[----:B------:R-:W-:Y:S04]  /*5a40*/  @P1 SHF.L.U32 R2, R183, 0x1f, RZ ;  /* 0x0000001fb7021819 */ /* 0x000fe800000006ff */
[----:B------:R-:W1:Y:S01]  /*5a50*/  @P1 SYNCS.PHASECHK.TRANS64.TRYWAIT P0, [UR43+0x110], R2 ;  /* 0x00011002ff0015a7 */ /* 0x000e62000800112b */
[----:B------:R2:W4:Y:S01]  /*5a60*/  SYNCS.PHASECHK.TRANS64.TRYWAIT P4, [R148+URZ+0x150], R5 ;  /* 0x00015005940075a7 */ /* 0x00052200080811ff */
[----:B-1----:R-:W-:Y:S01]  /*5a70*/  @P1 PLOP3.LUT P5, PT, P0, PT, PT, 0x8, 0x80 ;  /* 0x000000000080181c */ /* 0x002fe200007ae170 */
[----:B------:R-:W-:Y:S01]  /*5a80*/  @!UPT UIADD3 URZ, UPT, UPT, URZ, URZ, URZ ;  /* 0x000000fffffff290 */ /* 0x000fe2000fffe0ff */
[----:B--2-4-:R-:W-:Y:S11]  /*5a90*/  @!P1 BRA `(.L_x_99) ;  /* 0x0000000000989947 */ /* 0x014ff60003800000 */
[----:B------:R-:W-:Y:S01]  /*5aa0*/  ISETP.NE.U32.AND P0, PT, RZ, UR38, PT ;  /* 0x00000026ff007c0c */ /* 0x000fe2000bf05070 */
[----:B------:R-:W-:Y:S01]  /*5ab0*/  BSSY B0, `(.L_x_100) ;  /* 0x0000016000007945 */ /* 0x000fe20003800000 */
[----:B------:R-:W-:Y:S02]  /*5ac0*/  ISETP.NE.AND P2, PT, R80, RZ, PT ;  /* 0x000000ff5000720c */ /* 0x000fe40003f45270 */
[----:B------:R-:W-:Y:S02]  /*5ad0*/  CS2R R90, SRZ ;  /* 0x00000000005a7805 */ /* 0x000fe4000001ff00 */
[----:B------:R-:W-:Y:S02]  /*5ae0*/  ISETP.NE.AND.EX P0, PT, RZ, UR39, PT, P0 ;  /* 0x00000027ff007c0c */ /* 0x000fe4000bf05300 */
[----:B------:R-:W-:Y:S02]  /*5af0*/  CS2R R88, SRZ ;  /* 0x0000000000587805 */ /* 0x000fe4000001ff00 */
[----:B------:R-:W-:Y:S02]  /*5b00*/  LOP3.LUT P1, RZ, R168, 0xff, RZ, 0xc0, !PT ;  /* 0x000000ffa8ff7812 */ /* 0x000fe4000782c0ff */
[----:B------:R-:W-:Y:S02]  /*5b10*/  CS2R R94, SRZ ;  /* 0x00000000005e7805 */ /* 0x000fe4000001ff00 */
[----:B------:R-:W-:Y:S02]  /*5b20*/  SEL R0, RZ, 0xffffffff, P2 ;  /* 0xffffffffff007807 */ /* 0x000fe40001000000 */
[----:B------:R-:W-:Y:S02]  /*5b30*/  CS2R R92, SRZ ;  /* 0x00000000005c7805 */ /* 0x000fe4000001ff00 */
[----:B------:R-:W-:Y:S02]  /*5b40*/  SEL R3, RZ, 0xffffffff, P0 ;  /* 0xffffffffff037807 */ /* 0x000fe40000000000 */
[----:B------:R-:W-:Y:S02]  /*5b50*/  CS2R R98, SRZ ;  /* 0x0000000000627805 */ /* 0x000fe4000001ff00 */
[----:B------:R-:W-:Y:S02]  /*5b60*/  CS2R R96, SRZ ;  /* 0x0000000000607805 */ /* 0x000fe4000001ff00 */
[----:B------:R-:W-:Y:S02]  /*5b70*/  CS2R R102, SRZ ;  /* 0x0000000000667805 */ /* 0x000fe4000001ff00 */
[----:B------:R-:W-:Y:S02]  /*5b80*/  @P3 SEL R0, R3, R0, !P1 ;  /* 0x0000000003003207 */ /* 0x000fe40004800000 */
[----:B------:R-:W-:Y:S02]  /*5b90*/  CS2R R100, SRZ ;  /* 0x0000000000647805 */ /* 0x000fe4000001ff00 */
[----:B------:R-:W-:Y:S04]  /*5ba0*/  LOP3.LUT R0, R0, 0x1, RZ, 0xc0, !PT ;  /* 0x0000000100007812 */ /* 0x000fe800078ec0ff */
[----:B------:R-:W-:Y:S01]  /*5bb0*/  ISETP.NE.U32.AND P0, PT, R0, 0x1, PT ;  /* 0x000000010000780c */ /* 0x000fe20003f05070 */
[----:B------:R-:W-:Y:S01]  /*5bc0*/  @!UPT UIADD3 URZ, UPT, UPT, URZ, URZ, URZ ;  /* 0x000000fffffff290 */ /* 0x000fe2000fffe0ff */
[----:B------:R-:W-:Y:S11]  /*5bd0*/  @!P5 BRA `(.L_x_101) ;  /* 0x00000000000cd947 */ /* 0x000ff60003800000 */
[----:B------:R-:W-:Y:S04]  /*5be0*/  SHF.L.U32 R3, R183, 0x1f, RZ ;  /* 0x0000001fb7037819 */ /* 0x000fe800000006ff */
[----:B------:R-:W1:Y:S02]  /*5bf0*/  SYNCS.PHASECHK.TRANS64.TRYWAIT P1, [UR43+0x110], R3 ;  /* 0x00011003ff0075a7 */ /* 0x000e64000802112b */
[----:B-1----:R-:W-:Y:S05]  /*5c00*/  @!P1 BRA `(.L_x_102) ;  /* 0x0000002000d49947 */ /* 0x002fea0003800000 */
.L_x_101:
[----:B------:R-:W-:Y:S05]  /*5c10*/  BSYNC B0 ;  /* 0x0000000000007941 */ /* 0x000fea0003800000 */
.L_x_100:
[----:B------:R2:W4:Y:S01]  /*5c20*/  @P0 LDS.128 R88, [R180+UR43+0x200] ;  /* 0x0002002bb4580984 */ /* 0x0005220008000c00 */
[----:B------:R-:W-:Y:S01]  /*5c30*/  UIADD3 UR4, UPT, UPT, UR43, 0x118, URZ ;  /* 0x000001182b047890 */ /* 0x000fe2000fffe0ff */
[----:B------:R-:W-:Y:S02]  /*5c40*/  LOP3.LUT R183, R183, 0x1, RZ, 0x3c, !PT ;  /* 0x00000001b7b77812 */ /* 0x000fe400078e3cff */
[----:B------:R2:W1:Y:S01]  /*5c50*/  @P0 LDS.128 R92, [R179+0x200] ;  /* 0x00020000b35c0984 */ /* 0x0004620000000c00 */
[----:B------:R-:W-:Y:S03]  /*5c60*/  UPRMT UR4, UR37, 0x654, UR4 ;  /* 0x0000065425047896 */ /* 0x000fe60008000004 */
[----:B------:R2:W1:Y:S04]  /*5c70*/  @P0 LDS.128 R96, [R178+0x200] ;  /* 0x00020000b2600984 */ /* 0x0004680000000c00 */
[----:B------:R2:W1:Y:S01]  /*5c80*/  @P0 LDS.128 R100, [R177+0x200] ;  /* 0x00020000b1640984 */ /* 0x0004620000000c00 */
[----:B------:R-:W-:Y:S01]  /*5c90*/  @!PT LDS RZ, [RZ] ;  /* 0x00000000fffff984 */ /* 0x000fe20000000800 */
[----:B------:R-:W-:Y:S01]  /*5ca0*/  @!PT LDS RZ, [RZ] ;  /* 0x00000000fffff984 */ /* 0x000fe20000000800 */
[----:B------:R-:W-:Y:S01]  /*5cb0*/  @!PT LDS RZ, [RZ] ;  /* 0x00000000fffff984 */ /* 0x000fe20000000800 */
[----:B------:R-:W-:Y:S01]  /*5cc0*/  @!PT LDS RZ, [RZ] ;  /* 0x00000000fffff984 */ /* 0x000fe20000000800 */
[----:B------:R5:W-:Y:S06]  /*5cd0*/  MEMBAR.ALL.CTA ;  /* 0x0000000000007992 */ /* 0x000bec0000008000 */
[----:B-----5:R-:W5:Y:S02]  /*5ce0*/  FENCE.VIEW.ASYNC.S ;  /* 0x00000000000073c6 */ /* 0x020f640000000000 */
[----:B-----5:R-:W-:Y:S01]  /*5cf0*/  SYNCS.ARRIVE.TRANS64.RED.A1T0 RZ, [UR4], RZ ;  /* 0x000000ffffff79a7 */ /* 0x020fe20008100404 */
.L_x_99:
[----:B------:R-:W-:Y:S05]  /*5d00*/  BSYNC B1 ;  /* 0x0000000000017941 */ /* 0x000fea0003800000 */
.L_x_98:
[----:B-1----:R-:W-:Y:S04]  /*5d10*/  SHF.R.U32.HI R0, RZ, 0x15, R64 ;  /* 0x00000015ff007819 */ /* 0x002fe80000011640 */
[----:B------:R-:W-:Y:S01]  /*5d20*/  LOP3.LUT P0, RZ, R0, 0x3, R181, 0x48, !PT ;  /* 0x0000000300ff7812 */ /* 0x000fe200078048b5 */
[----:B------:R-:W-:Y:S01]  /*5d30*/  @!UPT UIADD3 URZ, UPT, UPT, URZ, URZ, URZ ;  /* 0x000000fffffff290 */ /* 0x000fe2000fffe0ff */
[----:B------:R-:W-:Y:S11]  /*5d40*/  @P4 BRA `(.L_x_103) ;  /* 0x0000000000084947 */ /* 0x000ff60003800000 */
[----:B------:R-:W1:Y:S02]  /*5d50*/  SYNCS.PHASECHK.TRANS64.TRYWAIT P1, [R148+URZ+0x150], R5 ;  /* 0x00015005940075a7 */ /* 0x000e6400080211ff */
[----:B-1----:R-:W-:Y:S05]  /*5d60*/  @!P1 BRA `(.L_x_104) ;  /* 0x0000002000949947 */ /* 0x002fea0003800000 */
.L_x_103:
[----:B------:R-:W-:Y:S05]  /*5d70*/  @!P0 BRA `(.L_x_105) ;  /* 0x0000000000408947 */ /* 0x000fea0003800000 */
[----:B------:R-:W1:Y:S01]  /*5d80*/  LDCU.64 UR8, c[0x4][0x70] ;  /* 0x01000e00ff0877ac */ /* 0x000e620008000a00 */
[----:B------:R-:W-:Y:S01]  /*5d90*/  MOV R3, 0x0 ;  /* 0x0000000000037802 */ /* 0x000fe20000000f00 */
[----:B------:R-:W-:Y:S02]  /*5da0*/  HFMA2 R12, -RZ, RZ, 0, 5.9604644775390625e-08 ;  /* 0x00000001ff0c7431 */ /* 0x000fe400000001ff */
[----:B------:R-:W-:Y:S02]  /*5db0*/  IMAD.MOV.U32 R8, RZ, RZ, 0x192 ;  /* 0x00000192ff087424 */ /* 0x000fe400078e00ff */
[----:B------:R-:W-:Y:S01]  /*5dc0*/  IMAD.MOV.U32 R13, RZ, RZ, RZ ;  /* 0x000000ffff0d7224 */ /* 0x000fe200078e00ff */
[----:B------:R-:W5:Y:S01]  /*5dd0*/  LDCU.64 UR6, c[0x4][0x78] ;  /* 0x01000f00ff0677ac */ /* 0x000f620008000a00 */
[----:B------:R-:W2:Y:S01]  /*5de0*/  LDC.64 R2, c[0x4][R3] ;  /* 0x0100000003027b82 */ /* 0x000ea20000000a00 */
[----:B------:R-:W3:Y:S01]  /*5df0*/  LDCU.64 UR4, c[0x4][0x10] ;  /* 0x01000200ff0477ac */ /* 0x000ee20008000a00 */
[----:B-1----:R-:W-:Y:S01]  /*5e00*/  MOV R5, UR9 ;  /* 0x0000000900057c02 */ /* 0x002fe20008000f00 */
[----:B------:R-:W-:Y:S01]  /*5e10*/  IMAD.U32 R4, RZ, RZ, UR8 ;  /* 0x00000008ff047e24 */ /* 0x000fe2000f8e00ff */
[----:B-----5:R-:W-:Y:S01]  /*5e20*/  MOV R7, UR7 ;  /* 0x0000000700077c02 */ /* 0x020fe20008000f00 */
[----:B------:R-:W-:Y:S01]  /*5e30*/  IMAD.U32 R6, RZ, RZ, UR6 ;  /* 0x00000006ff067e24 */ /* 0x000fe2000f8e00ff */
[----:B---3--:R-:W-:Y:S01]  /*5e40*/  MOV R11, UR5 ;  /* 0x00000005000b7c02 */ /* 0x008fe20008000f00 */
[----:B------:R-:W-:Y:S02]  /*5e50*/  IMAD.U32 R10, RZ, RZ, UR4 ;  /* 0x00000004ff0a7e24 */ /* 0x000fe4000f8e00ff */
[----:B------:R-:W-:Y:S07]  /*5e60*/  LEPC R20, `(.L_x_105) ;  /* 0x000000001014794e */ /* 0x000fee0000000000 */
[----:B--2-4-:R-:W-:Y:S05]  /*5e70*/  CALL.ABS.NOINC R2 ;  /* 0x0000000002007343 */ /* 0x014fea0003c00000 */
.L_x_105:
[----:B------:R-:W-:Y:S01]  /*5e80*/  LOP3.LUT P0, RZ, R176, 0x60, RZ, 0xc0, !PT ;  /* 0x00000060b0ff7812 */ /* 0x000fe2000780c0ff */
[----:B------:R-:W-:Y:S05]  /*5e90*/  WARPSYNC.ALL ;  /* 0x0000000000007948 */ /* 0x000fea0003800000 */
[----:B----4-:R-:W-:Y:S01]  /*5ea0*/  IMAD.U32 R141, R90, 0x10000, RZ ;  /* 0x000100005a8d7824 */ /* 0x010fe200078e00ff */
[----:B------:R-:W-:Y:S01]  /*5eb0*/  R2UR UR4, R64 ;  /* 0x00000000400472ca */ /* 0x000fe200000e0000 */
[----:B------:R-:W-:Y:S01]  /*5ec0*/  IMAD.U32 R136, R92, 0x10000, RZ ;  /* 0x000100005c887824 */ /* 0x000fe200078e00ff */
[C---:B------:R-:W-:Y:S01]  /*5ed0*/  SHF.L.U32 R82, R88.reuse, 0x10, RZ ;  /* 0x0000001058527819 */ /* 0x040fe200000006ff */
[----:B------:R-:W-:Y:S01]  /*5ee0*/  IMAD.U32 R121, R97, 0x10000, RZ ;  /* 0x0001000061797824 */ /* 0x000fe200078e00ff */
[----:B------:R-:W-:Y:S01]  /*5ef0*/  PRMT R81, R88, 0x8880, RZ ;  /* 0x0000888058517816 */ /* 0x000fe200000000ff */
[----:B------:R-:W-:Y:S01]  /*5f00*/  IMAD.U32 R106, R102, 0x10000, RZ ;  /* 0x00010000666a7824 */ /* 0x000fe200078e00ff */
[----:B------:R-:W-:Y:S01]  /*5f10*/  SHF.L.U32 R83, R88, 0x8, RZ ;  /* 0x0000000858537819 */ /* 0x000fe200000006ff */
[----:B------:R-:W-:Y:S01]  /*5f20*/  IMAD.SHL.U32 R129, R94, 0x100, RZ ;  /* 0x000001005e817824 */ /* 0x000fe200078e00ff */
[----:B------:R-:W-:Y:S01]  /*5f30*/  SHF.R.S32.HI R82, RZ, 0x18, R82 ;  /* 0x00000018ff527819 */ /* 0x000fe20000011452 */
[----:B------:R-:W-:Y:S01]  /*5f40*/  IMAD.SHL.U32 R114, R99, 0x100, RZ ;  /* 0x0000010063727824 */ /* 0x000fe200078e00ff */
[C---:B------:R-:W-:Y:S01]  /*5f50*/  PRMT R145, R89.reuse, 0x8880, RZ ;  /* 0x0000888059917816 */ /* 0x040fe200000000ff */
[----:B------:R-:W-:Y:S01]  /*5f60*/  BSSY.RECONVERGENT B0, `(.L_x_106) ;  /* 0x0000125000007945 */ /* 0x000fe20003800200 */
[----:B------:R-:W-:Y:S01]  /*5f70*/  SHF.R.S32.HI R83, RZ, 0x18, R83 ;  /* 0x00000018ff537819 */ /* 0x000fe20000011453 */
[----:B------:R-:W3:Y:S01]  /*5f80*/  LDTM.x64 R4, tmem[UR4] ;  /* 0x00000004000479ee */ /* 0x000ee20008340000 */
[----:B------:R-:W-:Y:S01]  /*5f90*/  NOP ;  /* 0x0000000000007918 */ /* 0x000fe20000000000 */
[----:B------:R-:W-:Y:S02]  /*5fa0*/  R2UR UR5, R148 ;  /* 0x00000000940572ca */ /* 0x000fe400000e0000 */
[----:B------:R-:W-:Y:S02]  /*5fb0*/  SHF.R.S32.HI R84, RZ, 0x18, R88 ;  /* 0x00000018ff547819 */ /* 0x000fe40000011458 */
[----:B------:R-:W-:Y:S02]  /*5fc0*/  SHF.L.U32 R144, R89, 0x10, RZ ;  /* 0x0000001059907819 */ /* 0x000fe400000006ff */
[----:B------:R-:W-:Y:S02]  /*5fd0*/  PRMT R142, R90, 0x8880, RZ ;  /* 0x000088805a8e7816 */ /* 0x000fe400000000ff */
[----:B------:R-:W-:Y:S02]  /*5fe0*/  SHF.R.S32.HI R85, RZ, 0x18, R89 ;  /* 0x00000018ff557819 */ /* 0x000fe40000011459 */
[C---:B------:R-:W-:Y:S02]  /*5ff0*/  PRMT R140, R91.reuse, 0x8880, RZ ;  /* 0x000088805b8c7816 */ /* 0x040fe400000000ff */
[----:B------:R-:W-:Y:S01]  /*6000*/  SHF.R.S32.HI R86, RZ, 0x18, R90 ;  /* 0x00000018ff567819 */ /* 0x000fe2000001145a */
[----:B------:R-:W-:Y:S01]  /*6010*/  UIADD3 UR5, UPT, UPT, UR5, 0x170, URZ ;  /* 0x0000017005057890 */ /* 0x000fe2000fffe0ff */
[----:B------:R-:W-:Y:S02]  /*6020*/  SHF.L.U32 R139, R91, 0x10, RZ ;  /* 0x000000105b8b7819 */ /* 0x000fe400000006ff */
[----:B------:R-:W-:Y:S01]  /*6030*/  PRMT R137, R92, 0x8880, RZ ;  /* 0x000088805c897816 */ /* 0x000fe200000000ff */
[----:B------:R-:W-:Y:S01]  /*6040*/  UPRMT UR5, UR37, 0x654, UR5 ;  /* 0x0000065425057896 */ /* 0x000fe20008000005 */
[----:B------:R-:W-:Y:S02]  /*6050*/  SHF.R.S32.HI R88, RZ, 0x18, R91 ;  /* 0x00000018ff587819 */ /* 0x000fe4000001145b */
[C---:B------:R-:W-:Y:S01]  /*6060*/  PRMT R134, R93.reuse, 0x8880, RZ ;  /* 0x000088805d867816 */ /* 0x040fe200000000ff */
[C---:B---3--:R-:W-:Y:S01]  /*6070*/  IMAD R4, R78.reuse, R4, RZ ;  /* 0x000000044e047224 */ /* 0x048fe200078e02ff */
[----:B------:R-:W-:Y:S01]  /*6080*/  SHF.L.U32 R133, R93, 0x10, RZ ;  /* 0x000000105d857819 */ /* 0x000fe200000006ff */
[----:B------:R-:W-:Y:S01]  /*6090*/  IMAD R5, R78, R5, RZ ;  /* 0x000000054e057224 */ /* 0x000fe200078e02ff */
[----:B------:R-:W-:Y:S01]  /*60a0*/  PRMT R131, R94, 0x8880, RZ ;  /* 0x000088805e837816 */ /* 0x000fe200000000ff */
[C---:B------:R-:W-:Y:S01]  /*60b0*/  IMAD R6, R78.reuse, R6, RZ ;  /* 0x000000064e067224 */ /* 0x040fe200078e02ff */
[----:B------:R-:W-:Y:S01]  /*60c0*/  SYNCS.ARRIVE.TRANS64.RED.A1T0 RZ, [UR5], RZ ;  /* 0x000000ffffff79a7 */ /* 0x000fe20008100405 */
[-C--:B------:R-:W-:Y:S01]  /*60d0*/  IMAD R4, R81, R80.reuse, R4 ;  /* 0x0000005051047224 */ /* 0x080fe200078e0204 */
[----:B------:R-:W-:Y:S01]  /*60e0*/  MOV R81, R145 ;  /* 0x0000009100517202 */ /* 0x000fe20000000f00 */
[----:B------:R-:W-:Y:S01]  /*60f0*/  IMAD R7, R78, R7, RZ ;  /* 0x000000074e077224 */ /* 0x000fe200078e02ff */
[----:B------:R-:W-:Y:S01]  /*6100*/  SHF.L.U32 R130, R94, 0x10, RZ ;  /* 0x000000105e827819 */ /* 0x000fe200000006ff */
[-C--:B------:R-:W-:Y:S01]  /*6110*/  IMAD R5, R82, R80.reuse, R5 ;  /* 0x0000005052057224 */ /* 0x080fe200078e0205 */
[----:B------:R-:W-:Y:S01]  /*6120*/  SHF.R.S32.HI R82, RZ, 0x18, R144 ;  /* 0x00000018ff527819 */ /* 0x000fe20000011490 */
[----:B------:R-:W-:Y:S01]  /*6130*/  IMAD R6, R83, R80, R6 ;  /* 0x0000005053067224 */ /* 0x000fe200078e0206 */
[C---:B------:R-:W-:Y:S01]  /*6140*/  PRMT R128, R95.reuse, 0x8880, RZ ;  /* 0x000088805f807816 */ /* 0x040fe200000000ff */
[----:B------:R-:W-:Y:S01]  /*6150*/  IMAD R8, R78, R8, RZ ;  /* 0x000000084e087224 */ /* 0x000fe200078e02ff */
[----:B------:R-:W-:Y:S01]  /*6160*/  SHF.L.U32 R127, R95, 0x10, RZ ;  /* 0x000000105f7f7819 */ /* 0x000fe200000006ff */
[-C--:B------:R-:W-:Y:S01]  /*6170*/  IMAD R7, R84, R80.reuse, R7 ;  /* 0x0000005054077224 */ /* 0x080fe200078e0207 */
[----:B------:R-:W-:Y:S01]  /*6180*/  PRMT R125, R96, 0x8880, RZ ;  /* 0x00008880607d7816 */ /* 0x000fe200000000ff */
[----:B------:R-:W-:Y:S01]  /*6190*/  IMAD R9, R78, R9, RZ ;  /* 0x000000094e097224 */ /* 0x000fe200078e02ff */
[----:B------:R-:W-:Y:S01]  /*61a0*/  SHF.L.U32 R124, R96, 0x10, RZ ;  /* 0x00000010607c7819 */ /* 0x000fe200000006ff */
[----:B------:R-:W-:Y:S01]  /*61b0*/  IMAD R8, R81, R80, R8 ;  /* 0x0000005051087224 */ /* 0x000fe200078e0208 */
[----:B------:R-:W-:Y:S01]  /*61c0*/  I2IP.S8.S32.SAT R148, R7, R6, RZ ;  /* 0x0000000607947239 */ /* 0x000fe200000014ff */
[C---:B------:R-:W-:Y:S01]  /*61d0*/  IMAD R10, R78.reuse, R10, RZ ;  /* 0x0000000a4e0a7224 */ /* 0x040fe200078e02ff */
[----:B------:R-:W-:Y:S01]  /*61e0*/  PRMT R122, R97, 0x8880, RZ ;  /* 0x00008880617a7816 */ /* 0x000fe200000000ff */
[----:B------:R-:W-:Y:S01]  /*61f0*/  IMAD R11, R78, R11, RZ ;  /* 0x0000000b4e0b7224 */ /* 0x000fe200078e02ff */
[----:B------:R-:W-:Y:S01]  /*6200*/  I2IP.S8.S32.SAT R148, R5, R4, R148 ;  /* 0x0000000405947239 */ /* 0x000fe20000001494 */
[----:B------:R-:W-:Y:S01]  /*6210*/  IMAD R9, R82, R80, R9 ;  /* 0x0000005052097224 */ /* 0x000fe200078e0209 */
[----:B------:R-:W-:Y:S01]  /*6220*/  SHF.R.S32.HI R82, RZ, 0x18, R141 ;  /* 0x00000018ff527819 */ /* 0x000fe2000001148d */
[----:B------:R-:W-:Y:S01]  /*6230*/  IMAD R12, R78, R12, RZ ;  /* 0x0000000c4e0c7224 */ /* 0x000fe200078e02ff */
[C---:B------:R-:W-:Y:S01]  /*6240*/  PRMT R119, R98.reuse, 0x8880, RZ ;  /* 0x0000888062777816 */ /* 0x040fe200000000ff */
[----:B------:R-:W-:Y:S01]  /*6250*/  IMAD.MOV.U32 R83, RZ, RZ, R142 ;  /* 0x000000ffff537224 */ /* 0x000fe200078e008e */
[----:B------:R-:W-:Y:S01]  /*6260*/  SHF.L.U32 R118, R98, 0x10, RZ ;  /* 0x0000001062767819 */ /* 0x000fe200000006ff */
[C---:B------:R-:W-:Y:S01]  /*6270*/  IMAD R13, R78.reuse, R13, RZ ;  /* 0x0000000d4e0d7224 */ /* 0x040fe200078e02ff */
[C---:B------:R-:W-:Y:S01]  /*6280*/  PRMT R116, R99.reuse, 0x8880, RZ ;  /* 0x0000888063747816 */ /* 0x040fe200000000ff */
[C---:B------:R-:W-:Y:S01]  /*6290*/  IMAD R14, R78.reuse, R14, RZ ;  /* 0x0000000e4e0e7224 */ /* 0x040fe200078e02ff */
[----:B------:R-:W-:Y:S01]  /*62a0*/  SHF.L.U32 R115, R99, 0x10, RZ ;  /* 0x0000001063737819 */ /* 0x000fe200000006ff */
[----:B------:R-:W-:Y:S01]  /*62b0*/  IMAD R15, R78, R15, RZ ;  /* 0x0000000f4e0f7224 */ /* 0x000fe200078e02ff */
[----:B------:R-:W-:Y:S01]  /*62c0*/  PRMT R113, R100, 0x8880, RZ ;  /* 0x0000888064717816 */ /* 0x000fe200000000ff */
[----:B------:R-:W-:Y:S01]  /*62d0*/  IMAD R0, R78, R16, RZ ;  /* 0x000000104e007224 */ /* 0x000fe200078e02ff */
[----:B------:R-:W-:Y:S01]  /*62e0*/  SHF.L.U32 R112, R100, 0x10, RZ ;  /* 0x0000001064707819 */ /* 0x000fe200000006ff */
[C---:B------:R-:W-:Y:S01]  /*62f0*/  IMAD R2, R78.reuse, R17, RZ ;  /* 0x000000114e027224 */ /* 0x040fe200078e02ff */
[C---:B------:R-:W-:Y:S01]  /*6300*/  PRMT R110, R101.reuse, 0x8880, RZ ;  /* 0x00008880656e7816 */ /* 0x040fe200000000ff */
[C---:B------:R-:W-:Y:S01]  /*6310*/  IMAD R3, R78.reuse, R18, RZ ;  /* 0x000000124e037224 */ /* 0x040fe200078e02ff */
[----:B------:R-:W-:Y:S01]  /*6320*/  SHF.L.U32 R109, R101, 0x10, RZ ;  /* 0x00000010656d7819 */ /* 0x000fe200000006ff */
[----:B------:R-:W-:Y:S01]  /*6330*/  IMAD R19, R78, R19, RZ ;  /* 0x000000134e137224 */ /* 0x000fe200078e02ff */
[----:B------:R-:W-:Y:S01]  /*6340*/  PRMT R107, R102, 0x8880, RZ ;  /* 0x00008880666b7816 */ /* 0x000fe200000000ff */
[C---:B------:R-:W-:Y:S01]  /*6350*/  IMAD R16, R78.reuse, R20, RZ ;  /* 0x000000144e107224 */ /* 0x040fe200078e02ff */
[----:B------:R-:W-:Y:S01]  /*6360*/  PRMT R104, R103, 0x8880, RZ ;  /* 0x0000888067687816 */ /* 0x000fe200000000ff */
[C---:B------:R-:W-:Y:S01]  /*6370*/  IMAD R17, R78.reuse, R21, RZ ;  /* 0x000000154e117224 */ /* 0x040fe200078e02ff */
[----:B------:R-:W-:Y:S01]  /*6380*/  SHF.L.U32 R143, R89, 0x8, RZ ;  /* 0x00000008598f7819 */ /* 0x000fe200000006ff */
[C---:B------:R-:W-:Y:S01]  /*6390*/  IMAD R18, R78.reuse, R22, RZ ;  /* 0x000000164e127224 */ /* 0x040fe200078e02ff */
[----:B------:R-:W-:Y:S01]  /*63a0*/  SHF.R.S32.HI R89, RZ, 0x18, R92 ;  /* 0x00000018ff597819 */ /* 0x000fe2000001145c */
[C---:B------:R-:W-:Y:S01]  /*63b0*/  IMAD R23, R78.reuse, R23, RZ ;  /* 0x000000174e177224 */ /* 0x040fe200078e02ff */
[----:B------:R-:W-:Y:S01]  /*63c0*/  SHF.R.S32.HI R81, RZ, 0x18, R143 ;  /* 0x00000018ff517819 */ /* 0x000fe2000001148f */
[----:B------:R-:W-:Y:S01]  /*63d0*/  IMAD R20, R78, R24, RZ ;  /* 0x000000184e147224 */ /* 0x000fe200078e02ff */
[----:B------:R-:W-:Y:S01]  /*63e0*/  SHF.L.U32 R87, R90, 0x8, RZ ;  /* 0x000000085a577819 */ /* 0x000fe200000006ff */
[----:B------:R-:W-:Y:S01]  /*63f0*/  IMAD R21, R78, R25, RZ ;  /* 0x000000194e157224 */ /* 0x000fe200078e02ff */
[----:B------:R-:W-:Y:S01]  /*6400*/  SHF.R.S32.HI R90, RZ, 0x18, R93 ;  /* 0x00000018ff5a7819 */ /* 0x000fe2000001145d */
[----:B------:R-:W-:Y:S01]  /*6410*/  IMAD R10, R81, R80, R10 ;  /* 0x00000050510a7224 */ /* 0x000fe200078e020a */
[----:B------:R-:W-:Y:S01]  /*6420*/  MOV R81, R140 ;  /* 0x0000008c00517202 */ /* 0x000fe20000000f00 */
[-C--:B------:R-:W-:Y:S01]  /*6430*/  IMAD R11, R85, R80.reuse, R11 ;  /* 0x00000050550b7224 */ /* 0x080fe200078e020b */
[----:B------:R-:W-:Y:S01]  /*6440*/  SHF.R.S32.HI R87, RZ, 0x18, R87 ;  /* 0x00000018ff577819 */ /* 0x000fe20000011457 */
[-C--:B------:R-:W-:Y:S01]  /*6450*/  IMAD R12, R83, R80.reuse, R12 ;  /* 0x00000050530c7224 */ /* 0x080fe200078e020c */
[----:B------:R-:W-:Y:S01]  /*6460*/  SHF.R.S32.HI R83, RZ, 0x18, R139 ;  /* 0x00000018ff537819 */ /* 0x000fe2000001148b */
[----:B------:R-:W-:Y:S01]  /*6470*/  IMAD R13, R82, R80, R13 ;  /* 0x00000050520d7224 */ /* 0x000fe200078e020d */
[----:B------:R-:W-:Y:S01]  /*6480*/  I2IP.S8.S32.SAT R149, R11, R10, RZ ;  /* 0x0000000a0b957239 */ /* 0x000fe200000014ff */
[-C--:B------:R-:W-:Y:S01]  /*6490*/  IMAD R14, R87, R80.reuse, R14 ;  /* 0x00000050570e7224 */ /* 0x080fe200078e020e */
[----:B------:R-:W-:Y:S01]  /*64a0*/  SHF.R.S32.HI R82, RZ, 0x18, R136 ;  /* 0x00000018ff527819 */ /* 0x000fe20000011488 */
[----:B------:R-:W-:Y:S01]  /*64b0*/  IMAD R15, R86, R80, R15 ;  /* 0x00000050560f7224 */ /* 0x000fe200078e020f */
[----:B------:R-:W-:Y:S01]  /*64c0*/  I2IP.S8.S32.SAT R149, R9, R8, R149 ;  /* 0x0000000809957239 */ /* 0x000fe20000001495 */
[-C--:B------:R-:W-:Y:S01]  /*64d0*/  IMAD R0, R81, R80.reuse, R0 ;  /* 0x0000005051007224 */ /* 0x080fe200078e0200 */
[----:B------:R-:W-:Y:S01]  /*64e0*/  SHF.L.U32 R138, R91, 0x8, RZ ;  /* 0x000000085b8a7819 */ /* 0x000fe200000006ff */
[----:B------:R-:W-:Y:S01]  /*64f0*/  IMAD R2, R83, R80, R2 ;  /* 0x0000005053027224 */ /* 0x000fe200078e0202 */
[----:B------:R-:W-:Y:S01]  /*6500*/  I2IP.S8.S32.SAT R150, R15, R14, RZ ;  /* 0x0000000e0f967239 */ /* 0x000fe200000014ff */
[C---:B------:R-:W-:Y:S01]  /*6510*/  IMAD R22, R78.reuse, R26, RZ ;  /* 0x0000001a4e167224 */ /* 0x040fe200078e02ff */
[----:B------:R-:W-:Y:S01]  /*6520*/  MOV R83, R137 ;  /* 0x0000008900537202 */ /* 0x000fe20000000f00 */
[C---:B------:R-:W-:Y:S01]  /*6530*/  IMAD R27, R78.reuse, R27, RZ ;  /* 0x0000001b4e1b7224 */ /* 0x040fe200078e02ff */
[----:B------:R-:W-:Y:S01]  /*6540*/  I2IP.S8.S32.SAT R150, R13, R12, R150 ;  /* 0x0000000c0d967239 */ /* 0x000fe20000001496 */
[C---:B------:R-:W-:Y:S01]  /*6550*/  IMAD R24, R78.reuse, R28, RZ ;  /* 0x0000001c4e187224 */ /* 0x040fe200078e02ff */
[----:B------:R-:W-:Y:S01]  /*6560*/  SHF.R.S32.HI R81, RZ, 0x18, R138 ;  /* 0x00000018ff517819 */ /* 0x000fe2000001148a */
[C---:B------:R-:W-:Y:S01]  /*6570*/  IMAD R25, R78.reuse, R29, RZ ;  /* 0x0000001d4e197224 */ /* 0x040fe200078e02ff */
[----:B------:R-:W-:Y:S01]  /*6580*/  SHF.R.S32.HI R91, RZ, 0x18, R94 ;  /* 0x00000018ff5b7819 */ /* 0x000fe2000001145e */
[----:B------:R-:W-:Y:S01]  /*6590*/  IMAD R26, R78, R30, RZ ;  /* 0x0000001e4e1a7224 */ /* 0x000fe200078e02ff */
[----:B------:R-:W-:Y:S01]  /*65a0*/  SHF.R.S32.HI R94, RZ, 0x18, R97 ;  /* 0x00000018ff5e7819 */ /* 0x000fe20000011461 */
[-C--:B------:R-:W-:Y:S01]  /*65b0*/  IMAD R3, R81, R80.reuse, R3 ;  /* 0x0000005051037224 */ /* 0x080fe200078e0203 */
[----:B------:R-:W-:Y:S01]  /*65c0*/  SHF.L.U32 R135, R92, 0x8, RZ ;  /* 0x000000085c877819 */ /* 0x000fe200000006ff */
[----:B------:R-:W-:Y:S01]  /*65d0*/  IMAD R19, R88, R80, R19 ;  /* 0x0000005058137224 */ /* 0x000fe200078e0213 */
[----:B------:R-:W-:Y:S01]  /*65e0*/  MOV R81, R134 ;  /* 0x0000008600517202 */ /* 0x000fe20000000f00 */
[-C--:B------:R-:W-:Y:S01]  /*65f0*/  IMAD R16, R83, R80.reuse, R16 ;  /* 0x0000005053107224 */ /* 0x080fe200078e0210 */
[----:B------:R-:W-:Y:S01]  /*6600*/  SHF.R.S32.HI R85, RZ, 0x18, R135 ;  /* 0x00000018ff557819 */ /* 0x000fe20000011487 */
[-C--:B------:R-:W-:Y:S01]  /*6610*/  IMAD R17, R82, R80.reuse, R17 ;  /* 0x0000005052117224 */ /* 0x080fe200078e0211 */
[----:B------:R-:W-:Y:S01]  /*6620*/  I2IP.S8.S32.SAT R151, R19, R3, RZ ;  /* 0x0000000313977239 */ /* 0x000fe200000014ff */
[----:B------:R-:W-:Y:S01]  /*6630*/  IMAD R31, R78, R31, RZ ;  /* 0x0000001f4e1f7224 */ /* 0x000fe200078e02ff */
[----:B------:R-:W-:Y:S01]  /*6640*/  SHF.R.S32.HI R82, RZ, 0x18, R133 ;  /* 0x00000018ff527819 */ /* 0x000fe20000011485 */
[-C--:B------:R-:W-:Y:S01]  /*6650*/  IMAD R18, R85, R80.reuse, R18 ;  /* 0x0000005055127224 */ /* 0x080fe200078e0212 */
[----:B------:R-:W-:Y:S01]  /*6660*/  SHF.L.U32 R132, R93, 0x8, RZ ;  /* 0x000000085d847819 */ /* 0x000fe200000006ff */
[----:B------:R-:W-:Y:S01]  /*6670*/  IMAD R23, R89, R80, R23 ;  /* 0x0000005059177224 */ /* 0x000fe200078e0217 */
[----:B------:R-:W-:Y:S01]  /*6680*/  I2IP.S8.S32.SAT R151, R2, R0, R151 ;  /* 0x0000000002977239 */ /* 0x000fe20000001497 */
[-C--:B------:R-:W-:Y:S01]  /*6690*/  IMAD R20, R81, R80.reuse, R20 ;  /* 0x0000005051147224 */ /* 0x080fe200078e0214 */
[----:B------:R-:W-:Y:S01]  /*66a0*/  SHF.R.S32.HI R81, RZ, 0x18, R132 ;  /* 0x00000018ff517819 */ /* 0x000fe20000011484 */
[----:B------:R-:W-:Y:S01]  /*66b0*/  IMAD R21, R82, R80, R21 ;  /* 0x0000005052157224 */ /* 0x000fe200078e0215 */
[----:B------:R-:W-:Y:S01]  /*66c0*/  I2IP.S8.S32.SAT R160, R23, R18, RZ ;  /* 0x0000001217a07239 */ /* 0x000fe200000014ff */
[----:B------:R-:W-:Y:S01]  /*66d0*/  IMAD R28, R78, R32, RZ ;  /* 0x000000204e1c7224 */ /* 0x000fe200078e02ff */
[----:B------:R-:W-:Y:S01]  /*66e0*/  MOV R83, R131 ;  /* 0x0000008300537202 */ /* 0x000fe20000000f00 */
[-C--:B------:R-:W-:Y:S01]  /*66f0*/  IMAD R22, R81, R80.reuse, R22 ;  /* 0x0000005051167224 */ /* 0x080fe200078e0216 */
[----:B------:R-:W-:Y:S01]  /*6700*/  SHF.R.S32.HI R82, RZ, 0x18, R130 ;  /* 0x00000018ff527819 */ /* 0x000fe20000011482 */
[-C--:B------:R-:W-:Y:S01]  /*6710*/  IMAD R27, R90, R80.reuse, R27 ;  /* 0x000000505a1b7224 */ /* 0x080fe200078e021b */
[----:B------:R-:W-:Y:S01]  /*6720*/  SHF.R.S32.HI R85, RZ, 0x18, R129 ;  /* 0x00000018ff557819 */ /* 0x000fe20000011481 */
[-C--:B------:R-:W-:Y:S01]  /*6730*/  IMAD R24, R83, R80.reuse, R24 ;  /* 0x0000005053187224 */ /* 0x080fe200078e0218 */
[----:B------:R1:W-:Y:S01]  /*6740*/  STS.128 [R180+UR43+0x2200], R148 ;  /* 0x00220094b4007988 */ /* 0x0003e20008000c2b */
[-C--:B------:R-:W-:Y:S01]  /*6750*/  IMAD R25, R82, R80.reuse, R25 ;  /* 0x0000005052197224 */ /* 0x080fe200078e0219 */
[----:B------:R-:W-:Y:S01]  /*6760*/  SHF.L.U32 R126, R95, 0x8, RZ ;  /* 0x000000085f7e7819 */ /* 0x000fe200000006ff */
[----:B------:R-:W-:Y:S01]  /*6770*/  IMAD R26, R85, R80, R26 ;  /* 0x00000050551a7224 */ /* 0x000fe200078e021a */
[----:B------:R-:W-:Y:S01]  /*6780*/  I2IP.S8.S32.SAT R160, R17, R16, R160 ;  /* 0x0000001011a07239 */ /* 0x000fe200000014a0 */
[----:B------:R-:W-:Y:S01]  /*6790*/  IMAD.MOV.U32 R81, RZ, RZ, R128 ;  /* 0x000000ffff517224 */ /* 0x000fe200078e0080 */
[----:B------:R-:W-:Y:S01]  /*67a0*/  SHF.R.S32.HI R82, RZ, 0x18, R127 ;  /* 0x00000018ff527819 */ /* 0x000fe2000001147f */
[C---:B------:R-:W-:Y:S01]  /*67b0*/  IMAD R29, R78.reuse, R33, RZ ;  /* 0x000000214e1d7224 */ /* 0x040fe200078e02ff */
[----:B------:R-:W-:Y:S01]  /*67c0*/  I2IP.S8.S32.SAT R161, R27, R22, RZ ;  /* 0x000000161ba17239 */ /* 0x000fe200000014ff */
[----:B------:R-:W-:Y:S01]  /*67d0*/  IMAD R31, R91, R80, R31 ;  /* 0x000000505b1f7224 */ /* 0x000fe200078e021f */
[----:B------:R-:W-:Y:S01]  /*67e0*/  SHF.R.S32.HI R83, RZ, 0x18, R126 ;  /* 0x00000018ff537819 */ /* 0x000fe2000001147e */
[C---:B------:R-:W-:Y:S01]  /*67f0*/  IMAD R30, R78.reuse, R34, RZ ;  /* 0x000000224e1e7224 */ /* 0x040fe200078e02ff */
[----:B------:R-:W-:Y:S01]  /*6800*/  I2IP.S8.S32.SAT R161, R21, R20, R161 ;  /* 0x0000001415a17239 */ /* 0x000fe200000014a1 */
[----:B------:R-:W-:Y:S01]  /*6810*/  IMAD R28, R81, R80, R28 ;  /* 0x00000050511c7224 */ /* 0x000fe200078e021c */
[----:B------:R-:W-:Y:S01]  /*6820*/  SHF.R.S32.HI R92, RZ, 0x18, R95 ;  /* 0x00000018ff5c7819 */ /* 0x000fe2000001145f */
[----:B------:R-:W-:Y:S01]  /*6830*/  IMAD R35, R78, R35, RZ ;  /* 0x000000234e237224 */ /* 0x000fe200078e02ff */
[----:B------:R-:W-:Y:S01]  /*6840*/  I2IP.S8.S32.SAT R162, R31, R26, RZ ;  /* 0x0000001a1fa27239 */ /* 0x000fe200000014ff */
[----:B------:R-:W-:Y:S01]  /*6850*/  IMAD R29, R82, R80, R29 ;  /* 0x00000050521d7224 */ /* 0x000fe200078e021d */
[----:B------:R-:W-:Y:S01]  /*6860*/  MOV R81, R125 ;  /* 0x0000007d00517202 */ /* 0x000fe20000000f00 */
[----:B------:R-:W-:Y:S01]  /*6870*/  IMAD R32, R78, R36, RZ ;  /* 0x000000244e207224 */ /* 0x000fe200078e02ff */
[----:B------:R-:W-:Y:S01]  /*6880*/  I2IP.S8.S32.SAT R162, R25, R24, R162 ;  /* 0x0000001819a27239 */ /* 0x000fe200000014a2 */
[-C--:B------:R-:W-:Y:S01]  /*6890*/  IMAD R30, R83, R80.reuse, R30 ;  /* 0x00000050531e7224 */ /* 0x080fe200078e021e */
[----:B------:R-:W-:Y:S01]  /*68a0*/  SHF.L.U32 R123, R96, 0x8, RZ ;  /* 0x00000008607b7819 */ /* 0x000fe200000006ff */
[----:B------:R-:W-:Y:S01]  /*68b0*/  IMAD R35, R92, R80, R35 ;  /* 0x000000505c237224 */ /* 0x000fe200078e0223 */
[----:B------:R-:W-:Y:S01]  /*68c0*/  SHF.R.S32.HI R82, RZ, 0x18, R124 ;  /* 0x00000018ff527819 */ /* 0x000fe2000001147c */
[C---:B------:R-:W-:Y:S01]  /*68d0*/  IMAD R33, R78.reuse, R37, RZ ;  /* 0x000000254e217224 */ /* 0x040fe200078e02ff */
[----:B------:R-:W-:Y:S01]  /*68e0*/  MOV R83, R122 ;  /* 0x0000007a00537202 */ /* 0x000fe20000000f00 */
[----:B------:R-:W-:Y:S01]  /*68f0*/  IMAD R32, R81, R80, R32 ;  /* 0x0000005051207224 */ /* 0x000fe200078e0220 */
[----:B------:R-:W-:Y:S01]  /*6900*/  SHF.R.S32.HI R81, RZ, 0x18, R123 ;  /* 0x00000018ff517819 */ /* 0x000fe2000001147b */
[C---:B------:R-:W-:Y:S01]  /*6910*/  IMAD R34, R78.reuse, R38, RZ ;  /* 0x000000264e227224 */ /* 0x040fe200078e02ff */
[----:B------:R-:W-:Y:S01]  /*6920*/  SHF.R.S32.HI R93, RZ, 0x18, R96 ;  /* 0x00000018ff5d7819 */ /* 0x000fe20000011460 */
[----:B------:R-:W-:Y:S01]  /*6930*/  IMAD R39, R78, R39, RZ ;  /* 0x000000274e277224 */ /* 0x000fe200078e02ff */
[----:B------:R-:W-:Y:S01]  /*6940*/  I2IP.S8.S32.SAT R163, R35, R30, RZ ;  /* 0x0000001e23a37239 */ /* 0x000fe200000014ff */
[----:B------:R-:W-:Y:S01]  /*6950*/  IMAD R33, R82, R80, R33 ;  /* 0x0000005052217224 */ /* 0x000fe200078e0221 */
[----:B------:R-:W-:Y:S01]  /*6960*/  SHF.L.U32 R120, R97, 0x8, RZ ;  /* 0x0000000861787819 */ /* 0x000fe200000006ff */
[C---:B------:R-:W-:Y:S01]  /*6970*/  IMAD R36, R78.reuse, R40, RZ ;  /* 0x000000284e247224 */ /* 0x040fe200078e02ff */
[----:B------:R-:W-:Y:S01]  /*6980*/  I2IP.S8.S32.SAT R163, R29, R28, R163 ;  /* 0x0000001c1da37239 */ /* 0x000fe200000014a3 */
[-C--:B------:R-:W-:Y:S01]  /*6990*/  IMAD R34, R81, R80.reuse, R34 ;  /* 0x0000005051227224 */ /* 0x080fe200078e0222 */
[----:B------:R-:W-:Y:S01]  /*69a0*/  SHF.R.S32.HI R82, RZ, 0x18, R121 ;  /* 0x00000018ff527819 */ /* 0x000fe20000011479 */
[C---:B------:R-:W-:Y:S01]  /*69b0*/  IMAD R37, R78.reuse, R41, RZ ;  /* 0x000000294e257224 */ /* 0x040fe200078e02ff */
[----:B------:R-:W-:Y:S01]  /*69c0*/  MOV R81, R119 ;  /* 0x0000007700517202 */ /* 0x000fe20000000f00 */
[----:B------:R-:W-:Y:S01]  /*69d0*/  IMAD R39, R93, R80, R39 ;  /* 0x000000505d277224 */ /* 0x000fe200078e0227 */
[----:B------:R-:W-:Y:S01]  /*69e0*/  SHF.R.S32.HI R85, RZ, 0x18, R120 ;  /* 0x00000018ff557819 */ /* 0x000fe20000011478 */
[C---:B------:R-:W-:Y:S01]  /*69f0*/  IMAD R38, R78.reuse, R42, RZ ;  /* 0x0000002a4e267224 */ /* 0x040fe200078e02ff */
[----:B------:R1:W-:Y:S01]  /*6a00*/  STS.128 [R179+0x2200], R160 ;  /* 0x002200a0b3007388 */ /* 0x0003e20000000c00 */
[----:B------:R-:W-:Y:S01]  /*6a10*/  IMAD R36, R83, R80, R36 ;  /* 0x0000005053247224 */ /* 0x000fe200078e0224 */
[----:B------:R-:W-:Y:S01]  /*6a20*/  I2IP.S8.S32.SAT R172, R39, R34, RZ ;  /* 0x0000002227ac7239 */ /* 0x000fe200000014ff */
[----:B------:R-:W-:Y:S01]  /*6a30*/  IMAD R43, R78, R43, RZ ;  /* 0x0000002b4e2b7224 */ /* 0x000fe200078e02ff */
[----:B------:R-:W-:Y:S01]  /*6a40*/  MOV R83, R116 ;  /* 0x0000007400537202 */ /* 0x000fe20000000f00 */
[----:B------:R-:W-:Y:S01]  /*6a50*/  IMAD R37, R82, R80, R37 ;  /* 0x0000005052257224 */ /* 0x000fe200078e0225 */
[----:B------:R-:W-:Y:S01]  /*6a60*/  I2IP.S8.S32.SAT R172, R33, R32, R172 ;  /* 0x0000002021ac7239 */ /* 0x000fe200000014ac */
[----:B------:R-:W-:Y:S01]  /*6a70*/  IMAD R40, R78, R44, RZ ;  /* 0x0000002c4e287224 */ /* 0x000fe200078e02ff */
[----:B------:R-:W-:Y:S01]  /*6a80*/  SHF.R.S32.HI R82, RZ, 0x18, R118 ;  /* 0x00000018ff527819 */ /* 0x000fe20000011476 */
[-C--:B------:R-:W-:Y:S01]  /*6a90*/  IMAD R38, R85, R80.reuse, R38 ;  /* 0x0000005055267224 */ /* 0x080fe200078e0226 */
[----:B------:R-:W-:Y:S01]  /*6aa0*/  SHF.L.U32 R117, R98, 0x8, RZ ;  /* 0x0000000862757819 */ /* 0x000fe200000006ff */
[-C--:B------:R-:W-:Y:S01]  /*6ab0*/  IMAD R43, R94, R80.reuse, R43 ;  /* 0x000000505e2b7224 */ /* 0x080fe200078e022b */
[----:B------:R-:W-:Y:S01]  /*6ac0*/  SHF.R.S32.HI R95, RZ, 0x18, R98 ;  /* 0x00000018ff5f7819 */ /* 0x000fe20000011462 */
[C---:B------:R-:W-:Y:S01]  /*6ad0*/  IMAD R41, R78.reuse, R45, RZ ;  /* 0x0000002d4e297224 */ /* 0x040fe200078e02ff */
[----:B------:R-:W-:Y:S01]  /*6ae0*/  SHF.R.S32.HI R85, RZ, 0x18, R114 ;  /* 0x00000018ff557819 */ /* 0x000fe20000011472 */
[----:B------:R-:W-:Y:S01]  /*6af0*/  IMAD R40, R81, R80, R40 ;  /* 0x0000005051287224 */ /* 0x000fe200078e0228 */
[----:B------:R-:W-:Y:S01]  /*6b00*/  SHF.R.S32.HI R81, RZ, 0x18, R117 ;  /* 0x00000018ff517819 */ /* 0x000fe20000011475 */
[C---:B------:R-:W-:Y:S01]  /*6b10*/  IMAD R42, R78.reuse, R46, RZ ;  /* 0x0000002e4e2a7224 */ /* 0x040fe200078e02ff */
[----:B------:R-:W-:Y:S01]  /*6b20*/  I2IP.S8.S32.SAT R173, R43, R38, RZ ;  /* 0x000000262bad7239 */ /* 0x000fe200000014ff */
[----:B------:R-:W-:Y:S01]  /*6b30*/  IMAD R47, R78, R47, RZ ;  /* 0x0000002f4e2f7224 */ /* 0x000fe200078e02ff */
[----:B------:R-:W-:Y:S01]  /*6b40*/  SHF.R.S32.HI R96, RZ, 0x18, R99 ;  /* 0x00000018ff607819 */ /* 0x000fe20000011463 */
[----:B------:R-:W-:Y:S01]  /*6b50*/  IMAD R41, R82, R80, R41 ;  /* 0x0000005052297224 */ /* 0x000fe200078e0229 */
[----:B------:R-:W-:Y:S01]  /*6b60*/  I2IP.S8.S32.SAT R173, R37, R36, R173 ;  /* 0x0000002425ad7239 */ /* 0x000fe200000014ad */
[C---:B------:R-:W-:Y:S01]  /*6b70*/  IMAD R44, R78.reuse, R48, RZ ;  /* 0x000000304e2c7224 */ /* 0x040fe200078e02ff */
[----:B------:R-:W-:Y:S01]  /*6b80*/  SHF.R.S32.HI R82, RZ, 0x18, R115 ;  /* 0x00000018ff527819 */ /* 0x000fe20000011473 */
[-C--:B------:R-:W-:Y:S01]  /*6b90*/  IMAD R42, R81, R80.reuse, R42 ;  /* 0x00000050512a7224 */ /* 0x080fe200078e022a */
[----:B------:R-:W-:Y:S01]  /*6ba0*/  SHF.R.S32.HI R97, RZ, 0x18, R100 ;  /* 0x00000018ff617819 */ /* 0x000fe20000011464 */
[C---:B------:R-:W-:Y:S01]  /*6bb0*/  IMAD R45, R78.reuse, R49, RZ ;  /* 0x000000314e2d7224 */ /* 0x040fe200078e02ff */
[----:B------:R-:W-:Y:S01]  /*6bc0*/  SHF.R.S32.HI R98, RZ, 0x18, R101 ;  /* 0x00000018ff627819 */ /* 0x000fe20000011465 */
[----:B------:R-:W-:Y:S01]  /*6bd0*/  IMAD R47, R95, R80, R47 ;  /* 0x000000505f2f7224 */ /* 0x000fe200078e022f */
[----:B------:R-:W-:Y:S01]  /*6be0*/  SHF.R.S32.HI R99, RZ, 0x18, R102 ;  /* 0x00000018ff637819 */ /* 0x000fe20000011466 */
[----:B------:R-:W-:Y:S01]  /*6bf0*/  IMAD R46, R78, R50, RZ ;  /* 0x000000324e2e7224 */ /* 0x000fe200078e02ff */
[----:B------:R-:W-:Y:S01]  /*6c00*/  SHF.L.U32 R111, R100, 0x8, RZ ;  /* 0x00000008646f7819 */ /* 0x000fe200000006ff */
        /* <DEDUP_REMOVED lines=9> */
[----:B------:R-:W-:Y:S01]  /*6ca0*/  SHF.R.S32.HI R100, RZ, 0x18, R103 ;  /* 0x00000018ff647819 */ /* 0x000fe20000011467 */
[----:B------:R-:W-:Y:S01]  /*6cb0*/  IMAD.MOV.U32 R81, RZ, RZ, R113 ;  /* 0x000000ffff517224 */ /* 0x000fe200078e0071 */
[----:B------:R-:W-:Y:S01]  /*6cc0*/  SHF.L.U32 R108, R101, 0x8, RZ ;  /* 0x00000008656c7819 */ /* 0x000fe200000006ff */
[-C--:B------:R-:W-:Y:S01]  /*6cd0*/  IMAD R51, R96, R80.reuse, R51 ;  /* 0x0000005060337224 */ /* 0x080fe200078e0233 */
[----:B------:R-:W-:Y:S01]  /*6ce0*/  SHF.L.U32 R105, R102, 0x8, RZ ;  /* 0x0000000866697819 */ /* 0x000fe200000006ff */
[C---:B------:R-:W-:Y:S01]  /*6cf0*/  IMAD R49, R78.reuse, R53, RZ ;  /* 0x000000354e317224 */ /* 0x040fe200078e02ff */
[----:B------:R-:W-:Y:S01]  /*6d00*/  SHF.L.U32 R102, R103, 0x10, RZ ;  /* 0x0000001067667819 */ /* 0x000fe200000006ff */
[----:B------:R-:W-:Y:S01]  /*6d10*/  IMAD R48, R81, R80, R48 ;  /* 0x0000005051307224 */ /* 0x000fe200078e0230 */
[----:B------:R-:W-:Y:S01]  /*6d20*/  SHF.R.S32.HI R81, RZ, 0x18, R111 ;  /* 0x00000018ff517819 */ /* 0x000fe2000001146f */
[C---:B------:R-:W-:Y:S01]  /*6d30*/  IMAD R50, R78.reuse, R54, RZ ;  /* 0x000000364e327224 */ /* 0x040fe200078e02ff */
[----:B------:R-:W-:Y:S01]  /*6d40*/  I2IP.S8.S32.SAT R175, R51, R46, RZ ;  /* 0x0000002e33af7239 */ /* 0x000fe200000014ff */
[----:B------:R-:W-:Y:S01]  /*6d50*/  IMAD R55, R78, R55, RZ ;  /* 0x000000374e377224 */ /* 0x000fe200078e02ff */
[----:B------:R-:W-:Y:S01]  /*6d60*/  SHF.L.U32 R101, R103, 0x8, RZ ;  /* 0x0000000867657819 */ /* 0x000fe200000006ff */
[----:B------:R-:W-:Y:S01]  /*6d70*/  IMAD R49, R82, R80, R49 ;  /* 0x0000005052317224 */ /* 0x000fe200078e0231 */
[----:B------:R-:W-:Y:S01]  /*6d80*/  I2IP.S8.S32.SAT R175, R45, R44, R175 ;  /* 0x0000002c2daf7239 */ /* 0x000fe200000014af */
[C---:B------:R-:W-:Y:S01]  /*6d90*/  IMAD R52, R78.reuse, R56, RZ ;  /* 0x000000384e347224 */ /* 0x040fe200078e02ff */
[----:B------:R-:W-:Y:S01]  /*6da0*/  SHF.R.S32.HI R82, RZ, 0x18, R109 ;  /* 0x00000018ff527819 */ /* 0x000fe2000001146d */
[-C--:B------:R-:W-:Y:S01]  /*6db0*/  IMAD R50, R81, R80.reuse, R50 ;  /* 0x0000005051327224 */ /* 0x080fe200078e0232 */
[----:B------:R-:W-:Y:S01]  /*6dc0*/  SHF.R.S32.HI R81, RZ, 0x18, R108 ;  /* 0x00000018ff517819 */ /* 0x000fe2000001146c */
[C---:B------:R-:W-:Y:S01]  /*6dd0*/  IMAD R53, R78.reuse, R57, RZ ;  /* 0x000000394e357224 */ /* 0x040fe200078e02ff */
[----:B------:R1:W-:Y:S01]  /*6de0*/  STS.128 [R178+0x2200], R172 ;  /* 0x002200acb2007388 */ /* 0x0003e20000000c00 */
[----:B------:R-:W-:Y:S02]  /*6df0*/  IMAD R55, R97, R80, R55 ;  /* 0x0000005061377224 */ /* 0x000fe400078e0237 */
[C---:B------:R-:W-:Y:S02]  /*6e00*/  IMAD R54, R78.reuse, R58, RZ ;  /* 0x0000003a4e367224 */ /* 0x040fe400078e02ff */
[----:B------:R-:W-:Y:S01]  /*6e10*/  IMAD R52, R83, R80, R52 ;  /* 0x0000005053347224 */ /* 0x000fe200078e0234 */
[----:B------:R-:W-:Y:S01]  /*6e20*/  I2IP.S8.S32.SAT R192, R55, R50, RZ ;  /* 0x0000003237c07239 */ /* 0x000fe200000014ff */
[----:B------:R-:W-:Y:S01]  /*6e30*/  IMAD R59, R78, R59, RZ ;  /* 0x0000003b4e3b7224 */ /* 0x000fe200078e02ff */
[----:B------:R-:W-:Y:S01]  /*6e40*/  MOV R83, R107 ;  /* 0x0000006b00537202 */ /* 0x000fe20000000f00 */
[----:B------:R-:W-:Y:S01]  /*6e50*/  IMAD R53, R82, R80, R53 ;  /* 0x0000005052357224 */ /* 0x000fe200078e0235 */
[----:B------:R-:W-:Y:S01]  /*6e60*/  I2IP.S8.S32.SAT R192, R49, R48, R192 ;  /* 0x0000003031c07239 */ /* 0x000fe200000014c0 */
[C---:B------:R-:W-:Y:S01]  /*6e70*/  IMAD R56, R78.reuse, R60, RZ ;  /* 0x0000003c4e387224 */ /* 0x040fe200078e02ff */
[----:B------:R-:W-:Y:S01]  /*6e80*/  SHF.R.S32.HI R82, RZ, 0x18, R106 ;  /* 0x00000018ff527819 */ /* 0x000fe2000001146a */
[-C--:B------:R-:W-:Y:S01]  /*6e90*/  IMAD R54, R81, R80.reuse, R54 ;  /* 0x0000005051367224 */ /* 0x080fe200078e0236 */
[----:B------:R-:W-:Y:S01]  /*6ea0*/  SHF.R.S32.HI R81, RZ, 0x18, R105 ;  /* 0x00000018ff517819 */ /* 0x000fe20000011469 */
[----:B------:R-:W-:Y:S02]  /*6eb0*/  IMAD R57, R78, R61, RZ ;  /* 0x0000003d4e397224 */ /* 0x000fe400078e02ff */
[----:B------:R-:W-:Y:S02]  /*6ec0*/  IMAD R59, R98, R80, R59 ;  /* 0x00000050623b7224 */ /* 0x000fe400078e023b */
[C---:B------:R-:W-:Y:S02]  /*6ed0*/  IMAD R58, R78.reuse, R62, RZ ;  /* 0x0000003e4e3a7224 */ /* 0x040fe400078e02ff */
[----:B------:R-:W-:Y:S01]  /*6ee0*/  IMAD R56, R83, R80, R56 ;  /* 0x0000005053387224 */ /* 0x000fe200078e0238 */
[----:B------:R-:W-:Y:S01]  /*6ef0*/  I2IP.S8.S32.SAT R193, R59, R54, RZ ;  /* 0x000000363bc17239 */ /* 0x000fe200000014ff */
[----:B------:R-:W-:Y:S01]  /*6f00*/  IMAD R63, R78, R63, RZ ;  /* 0x0000003f4e3f7224 */ /* 0x000fe200078e02ff */
[----:B------:R-:W-:Y:S01]  /*6f10*/  MOV R83, R104 ;  /* 0x0000006800537202 */ /* 0x000fe20000000f00 */
[----:B------:R-:W-:Y:S01]  /*6f20*/  IMAD R57, R82, R80, R57 ;  /* 0x0000005052397224 */ /* 0x000fe200078e0239 */
[----:B------:R-:W-:Y:S01]  /*6f30*/  SHF.R.S32.HI R82, RZ, 0x18, R102 ;  /* 0x00000018ff527819 */ /* 0x000fe20000011466 */
[C---:B------:R-:W-:Y:S01]  /*6f40*/  IMAD R60, R78.reuse, R64, RZ ;  /* 0x000000404e3c7224 */ /* 0x040fe200078e02ff */
[----:B------:R-:W-:Y:S01]  /*6f50*/  I2IP.S8.S32.SAT R193, R53, R52, R193 ;  /* 0x0000003435c17239 */ /* 0x000fe200000014c1 */
[-C--:B------:R-:W-:Y:S01]  /*6f60*/  IMAD R58, R81, R80.reuse, R58 ;  /* 0x00000050513a7224 */ /* 0x080fe200078e023a */
[----:B------:R-:W-:Y:S01]  /*6f70*/  SHF.R.S32.HI R81, RZ, 0x18, R101 ;  /* 0x00000018ff517819 */ /* 0x000fe20000011465 */
[C---:B------:R-:W-:Y:S02]  /*6f80*/  IMAD R61, R78.reuse, R65, RZ ;  /* 0x000000414e3d7224 */ /* 0x040fe400078e02ff */
[-C--:B------:R-:W-:Y:S02]  /*6f90*/  IMAD R63, R99, R80.reuse, R63 ;  /* 0x00000050633f7224 */ /* 0x080fe400078e023f */
[----:B------:R-:W-:Y:S02]  /*6fa0*/  IMAD R60, R83, R80, R60 ;  /* 0x00000050533c7224 */ /* 0x000fe400078e023c */
[----:B------:R-:W-:Y:S01]  /*6fb0*/  IMAD R62, R78, R66, RZ ;  /* 0x000000424e3e7224 */ /* 0x000fe200078e02ff */
[----:B------:R-:W-:Y:S01]  /*6fc0*/  I2IP.S8.S32.SAT R194, R63, R58, RZ ;  /* 0x0000003a3fc27239 */ /* 0x000fe200000014ff */
[----:B------:R-:W-:Y:S02]  /*6fd0*/  IMAD R61, R82, R80, R61 ;  /* 0x00000050523d7224 */ /* 0x000fe400078e023d */
[----:B------:R-:W-:Y:S01]  /*6fe0*/  IMAD R67, R78, R67, RZ ;  /* 0x000000434e437224 */ /* 0x000fe200078e02ff */
[----:B------:R-:W-:Y:S01]  /*6ff0*/  I2IP.S8.S32.SAT R194, R57, R56, R194 ;  /* 0x0000003839c27239 */ /* 0x000fe200000014c2 */
[-C--:B------:R-:W-:Y:S02]  /*7000*/  IMAD R62, R81, R80.reuse, R62 ;  /* 0x00000050513e7224 */ /* 0x080fe400078e023e */
[----:B------:R-:W-:Y:S05]  /*7010*/  IMAD R67, R100, R80, R67 ;  /* 0x0000005064437224 */ /* 0x000fea00078e0243 */
[----:B------:R-:W-:Y:S04]  /*7020*/  I2IP.S8.S32.SAT R189, R67, R62, RZ ;  /* 0x0000003e43bd7239 */ /* 0x000fe800000014ff */
[----:B------:R-:W-:Y:S02]  /*7030*/  I2IP.S8.S32.SAT R195, R61, R60, R189 ;  /* 0x0000003c3dc37239 */ /* 0x000fe400000014bd */
[----:B------:R-:W-:Y:S03]  /*7040*/  IADD3 R189, PT, PT, R76, 0x1, RZ ;  /* 0x000000014cbd7810 */ /* 0x000fe60007ffe0ff */
[----:B------:R1:W-:Y:S01]  /*7050*/  STS.128 [R177+0x2200], R192 ;  /* 0x002200c0b1007388 */ /* 0x0003e20000000c00 */
[----:B------:R-:W-:Y:S01]  /*7060*/  @!PT LDS RZ, [RZ] ;  /* 0x00000000fffff984 */ /* 0x000fe20000000800 */
[----:B------:R-:W-:Y:S01]  /*7070*/  @!PT LDS RZ, [RZ] ;  /* 0x00000000fffff984 */ /* 0x000fe20000000800 */
[----:B------:R-:W-:Y:S01]  /*7080*/  @!PT LDS RZ, [RZ] ;  /* 0x00000000fffff984 */ /* 0x000fe20000000800 */
[----:B------:R-:W-:Y:S01]  /*7090*/  @!PT LDS RZ, [RZ] ;  /* 0x00000000fffff984 */ /* 0x000fe20000000800 */
[----:B------:R3:W-:Y:S07]  /*70a0*/  MEMBAR.ALL.CTA ;  /* 0x0000000000007992 */ /* 0x0007ee0000008000 */
[----:B---3--:R-:W3:Y:S02]  /*70b0*/  FENCE.VIEW.ASYNC.S ;  /* 0x00000000000073c6 */ /* 0x008ee40000000000 */
[----:B---3--:R-:W-:Y:S06]  /*70c0*/  BAR.SYNC.DEFER_BLOCKING 0x1, 0x80 ;  /* 0x0042000000007b1d */ /* 0x008fec0000010000 */
[----:B------:R-:W-:Y:S05]  /*70d0*/  @P0 BRA `(.L_x_107) ;  /* 0x0000000000340947 */ /* 0x000fea0003800000 */
[----:B------:R-:W-:Y:S01]  /*70e0*/  UIADD3 UR12, UPT, UPT, UR43, 0x2200, URZ ;  /* 0x000022002b0c7890 */ /* 0x000fe2000fffe0ff */
[----:B------:R-:W-:Y:S01]  /*70f0*/  R2UR UR9, R165 ;  /* 0x00000000a50972ca */ /* 0x000fe200000e0000 */
[----:B------:R-:W-:Y:S01]  /*7100*/  UIADD3 UR10, UP0, UPT, UR46, 0x680, URZ ;  /* 0x000006802e0a7890 */ /* 0x000fe2000ff1e0ff */
[----:B------:R-:W-:Y:S01]  /*7110*/  R2UR UR8, R167 ;  /* 0x00000000a70872ca */ /* 0x000fe200000e0000 */
[----:B------:R-:W-:Y:S02]  /*7120*/  UMOV UR7, UR36 ;  /* 0x0000002400077c82 */ /* 0x000fe40008000000 */
[----:B------:R-:W-:Y:S01]  /*7130*/  IMAD.U32 R186, RZ, RZ, UR12 ;  /* 0x0000000cffba7e24 */ /* 0x000fe2000f8e00ff */
[----:B------:R-:W-:Y:S04]  /*7140*/  UIADD3.X UR11, UPT, UPT, URZ, UR47, URZ, UP0, !UPT ;  /* 0x0000002fff0b7290 */ /* 0x000fe800087fe4ff */
[----:B------:R-:W-:Y:S03]  /*7150*/  R2UR UR4, R186 ;  /* 0x00000000ba0472ca */ /* 0x000fe600000e0000 */
[----:B------:R-:W-:Y:S02]  /*7160*/  USHF.L.U32 UR5, UR9, 0x6, URZ ;  /* 0x0000000609057899 */ /* 0x000fe400080006ff */
[----:B------:R-:W-:Y:S09]  /*7170*/  USHF.L.U32 UR6, UR8, 0x7, URZ ;  /* 0x0000000708067899 */ /* 0x000ff200080006ff */
[----:B------:R3:W-:Y:S01]  /*7180*/  UTMASTG.3D [UR4], [UR10] ;  /* 0x000000040a0073b5 */ /* 0x0007e20008010000 */
[----:B------:R0:W-:Y:S01]  /*7190*/  UTMACMDFLUSH ;  /* 0x00000000000079b7 */ /* 0x0001e20000000000 */
[----:B---3--:R-:W-:Y:S04]  /*71a0*/  DEPBAR.LE SB0, 0x0 ;  /* 0x000080000000791a */ /* 0x008fe80000000000 */
.L_x_107:
[----:B------:R-:W-:Y:S05]  /*71b0*/  BSYNC.RECONVERGENT B0 ;  /* 0x0000000000007941 */ /* 0x000fea0003800200 */
.L_x_106:
[----:B------:R-:W-:Y:S01]  /*71c0*/  BAR.SYNC.DEFER_BLOCKING 0x1, 0x80 ;  /* 0x0042000000007b1d */ /* 0x000fe20000010000 */
[----:B------:R-:W-:Y:S01]  /*71d0*/  ISETP.NE.AND P2, PT, R187, RZ, PT ;  /* 0x000000ffbb00720c */ /* 0x000fe20003f45270 */
[----:B------:R-:W-:Y:S01]  /*71e0*/  IMAD.IADD R165, R75, 0x1, R164 ;  /* 0x000000014ba57824 */ /* 0x000fe200078e02a4 */
[----:B------:R-:W-:Y:S01]  /*71f0*/  ISETP.NE.AND P0, PT, R188, 0x2, PT ;  /* 0x00000002bc00780c */ /* 0x000fe20003f05270 */
[----:B------:R-:W-:Y:S01]  /*7200*/  IMAD.IADD R167, R77, 0x1, R166 ;  /* 0x000000014da77824 */ /* 0x000fe200078e02a6 */
[----:B------:R-:W-:Y:S02]  /*7210*/  ISETP.NE.AND P1, PT, R189, 0x4, PT ;  /* 0x00000004bd00780c */ /* 0x000fe40003f25270 */
[----:B------:R-:W-:Y:S02]  /*7220*/  SEL R3, RZ, 0x1, P0 ;  /* 0x00000001ff037807 */ /* 0x000fe40000000000 */
[----:B------:R-:W-:Y:S02]  /*7230*/  SEL R0, RZ, 0x1, P1 ;  /* 0x00000001ff007807 */ /* 0x000fe40000800000 */
[----:B------:R-:W-:Y:S02]  /*7240*/  LOP3.LUT R184, R184, R3, RZ, 0x3c, !PT ;  /* 0x00000003b8b87212 */ /* 0x000fe400078e3cff */
[----:B------:R-:W-:Y:S02]  /*7250*/  LOP3.LUT R185, R185, R0, RZ, 0x3c, !PT ;  /* 0x00000000b9b97212 */ /* 0x000fe400078e3cff */
[----:B------:R-:W-:Y:S02]  /*7260*/  @P2 R2UR UR36, R182 ;  /* 0x00000000b62422ca */ /* 0x000fe400000e0000 */
[----:B------:R-:W-:Y:S02]  /*7270*/  SEL R188, R188, RZ, P0 ;  /* 0x000000ffbcbc7207 */ /* 0x000fe40000000000 */
[----:B------:R-:W-:Y:S01]  /*7280*/  SEL R76, R189, RZ, P1 ;  /* 0x000000ffbd4c7207 */ /* 0x000fe20000800000 */
[----:B------:R-:W-:Y:S10]  /*7290*/  @P2 BRA `(.L_x_108) ;  /* 0xffffffdc00342947 */ /* 0x000ff4000383ffff */
[----:B------:R-:W-:Y:S05]  /*72a0*/  EXIT ;  /* 0x000000000000794d */ /* 0x000fea0003800000 */
.L_x_20:
[----:B--2---:R2:W1:Y:S02]  /*72b0*/  SYNCS.PHASECHK.TRANS64.TRYWAIT P0, [R3+URZ+0x1a0], R2 ;  /* 0x0001a002030075a7 */ /* 0x00446400080011ff */
[----:B-1----:R-:W-:Y:S05]  /*72c0*/  @!P0 NANOSLEEP.SYNCS 0x989680 ;  /* 0x009896800000895d */ /* 0x002fea0003900000 */
[----:B------:R-:W1:Y:S02]  /*72d0*/  @!P0 SYNCS.PHASECHK.TRANS64 P0, [R3+URZ+0x1a0], R2 ;  /* 0x0001a002030085a7 */ /* 0x000e6400080010ff */
[----:B-1----:R-:W-:Y:S05]  /*72e0*/  @!P0 BRA `(.L_x_20) ;  /* 0xfffffffc00f08947 */ /* 0x002fea000383ffff */
[----:B------:R-:W-:Y:S05]  /*72f0*/  BRA `(.L_x_109) ;  /* 0xffffffa400187947 */ /* 0x000fea000383ffff */
.L_x_23:
[----:B-1----:R-:W-:-:S07]  /*7300*/  MOV R2, UR33 ;  /* 0x0000002100027c02 */ /* 0x002fce0008000f00 */
.L_x_110:
[----:B-1----:R1:W2:Y:S02]  /*7310*/  SYNCS.PHASECHK.TRANS64.TRYWAIT P0, [R2+URZ+0x88], R5 ;  /* 0x00008805020075a7 */ /* 0x0022a400080011ff */
[----:B--2---:R-:W-:Y:S05]  /*7320*/  @!P0 NANOSLEEP.SYNCS 0x989680 ;  /* 0x009896800000895d */ /* 0x004fea0003900000 */
[----:B------:R-:W2:Y:S02]  /*7330*/  @!P0 SYNCS.PHASECHK.TRANS64 P0, [R2+URZ+0x88], R5 ;  /* 0x00008805020085a7 */ /* 0x000ea400080010ff */
[----:B--2---:R-:W-:Y:S05]  /*7340*/  @!P0 BRA `(.L_x_110) ;  /* 0xfffffffc00f08947 */ /* 0x004fea000383ffff */
[----:B------:R-:W-:Y:S05]  /*7350*/  BRA `(.L_x_22) ;  /* 0xffffffa400687947 */ /* 0x000fea000383ffff */
.L_x_29:
[----:B-1----:R-:W-:-:S07]  /*7360*/  MOV R2, UR17 ;  /* 0x0000001100027c02 */ /* 0x002fce0008000f00 */
.L_x_111:
[----:B-1----:R1:W2:Y:S02]  /*7370*/  SYNCS.PHASECHK.TRANS64.TRYWAIT P0, [R2+URZ+0x88], R5 ;  /* 0x00008805020075a7 */ /* 0x0022a400080011ff */
[----:B--2---:R-:W-:Y:S05]  /*7380*/  @!P0 NANOSLEEP.SYNCS 0x989680 ;  /* 0x009896800000895d */ /* 0x004fea0003900000 */
[----:B------:R-:W2:Y:S02]  /*7390*/  @!P0 SYNCS.PHASECHK.TRANS64 P0, [R2+URZ+0x88], R5 ;  /* 0x00008805020085a7 */ /* 0x000ea400080010ff */
[----:B--2---:R-:W-:Y:S05]  /*73a0*/  @!P0 BRA `(.L_x_111) ;  /* 0xfffffffc00f08947 */ /* 0x004fea000383ffff */
[----:B------:R-:W-:Y:S05]  /*73b0*/  BRA `(.L_x_28) ;  /* 0xffffffa800107947 */ /* 0x000fea000383ffff */
.L_x_33:
[----:B-1----:R1:W2:Y:S02]  /*73c0*/  SYNCS.PHASECHK.TRANS64.TRYWAIT P0, [R2+URZ+0x130], R3 ;  /* 0x00013003020075a7 */ /* 0x0022a400080011ff */
[----:B--2---:R-:W-:Y:S05]  /*73d0*/  @!P0 NANOSLEEP.SYNCS 0x989680 ;  /* 0x009896800000895d */ /* 0x004fea0003900000 */
[----:B------:R-:W2:Y:S02]  /*73e0*/  @!P0 SYNCS.PHASECHK.TRANS64 P0, [R2+URZ+0x130], R3 ;  /* 0x00013003020085a7 */ /* 0x000ea400080010ff */
[----:B--2---:R-:W-:Y:S05]  /*73f0*/  @!P0 BRA `(.L_x_33) ;  /* 0xfffffffc00f08947 */ /* 0x004fea000383ffff */
[----:B------:R-:W-:Y:S05]  /*7400*/  BRA `(.L_x_112) ;  /* 0xffffffa800a07947 */ /* 0x000fea000383ffff */
.L_x_37:
[----:B----4-:R-:W-:-:S07]  /*7410*/  MOV R0, UR5 ;  /* 0x0000000500007c02 */ /* 0x010fce0008000f00 */
.L_x_113:
[----:B-1----:R1:W2:Y:S02]  /*7420*/  SYNCS.PHASECHK.TRANS64.TRYWAIT P0, [R0+URZ], R3 ;  /* 0x00000003000075a7 */ /* 0x0022a400080011ff */
[----:B--2---:R-:W-:Y:S05]  /*7430*/  @!P0 NANOSLEEP.SYNCS 0x989680 ;  /* 0x009896800000895d */ /* 0x004fea0003900000 */
[----:B------:R-:W2:Y:S02]  /*7440*/  @!P0 SYNCS.PHASECHK.TRANS64 P0, [R0+URZ], R3 ;  /* 0x00000003000085a7 */ /* 0x000ea400080010ff */
[----:B--2---:R-:W-:Y:S05]  /*7450*/  @!P0 BRA `(.L_x_113) ;  /* 0xfffffffc00f08947 */ /* 0x004fea000383ffff */
[----:B------:R-:W-:Y:S05]  /*7460*/  BRA `(.L_x_114) ;  /* 0xffffffb000107947 */ /* 0x000fea000383ffff */
.L_x_38:
[----:B----4-:R-:W-:-:S07]  /*7470*/  MOV R0, UR5 ;  /* 0x0000000500007c02 */ /* 0x010fce0008000f00 */
.L_x_115:
[----:B-1----:R1:W2:Y:S02]  /*7480*/  SYNCS.PHASECHK.TRANS64.TRYWAIT P0, [R0+URZ], R3 ;  /* 0x00000003000075a7 */ /* 0x0022a400080011ff */
[----:B--2---:R-:W-:Y:S05]  /*7490*/  @!P0 NANOSLEEP.SYNCS 0x989680 ;  /* 0x009896800000895d */ /* 0x004fea0003900000 */
[----:B------:R-:W2:Y:S02]  /*74a0*/  @!P0 SYNCS.PHASECHK.TRANS64 P0, [R0+URZ], R3 ;  /* 0x00000003000085a7 */ /* 0x000ea400080010ff */
[----:B--2---:R-:W-:Y:S05]  /*74b0*/  @!P0 BRA `(.L_x_115) ;  /* 0xfffffffc00f08947 */ /* 0x004fea000383ffff */
[----:B------:R-:W-:Y:S05]  /*74c0*/  BRA `(.L_x_116) ;  /* 0xffffffb0001c7947 */ /* 0x000fea000383ffff */
.L_x_39:
[----:B----4-:R-:W-:-:S07]  /*74d0*/  MOV R0, UR5 ;  /* 0x0000000500007c02 */ /* 0x010fce0008000f00 */
.L_x_117:
[----:B-1----:R1:W2:Y:S02]  /*74e0*/  SYNCS.PHASECHK.TRANS64.TRYWAIT P0, [R0+URZ], R3 ;  /* 0x00000003000075a7 */ /* 0x0022a400080011ff */
[----:B--2---:R-:W-:Y:S05]  /*74f0*/  @!P0 NANOSLEEP.SYNCS 0x989680 ;  /* 0x009896800000895d */ /* 0x004fea0003900000 */
[----:B------:R-:W2:Y:S02]  /*7500*/  @!P0 SYNCS.PHASECHK.TRANS64 P0, [R0+URZ], R3 ;  /* 0x00000003000085a7 */ /* 0x000ea400080010ff */
[----:B--2---:R-:W-:Y:S05]  /*7510*/  @!P0 BRA `(.L_x_117) ;  /* 0xfffffffc00f08947 */ /* 0x004fea000383ffff */
[----:B------:R-:W-:Y:S05]  /*7520*/  BRA `(.L_x_118) ;  /* 0xffffffb000287947 */ /* 0x000fea000383ffff */
.L_x_40:
[----:B----4-:R-:W-:-:S07]  /*7530*/  MOV R0, UR5 ;  /* 0x0000000500007c02 */ /* 0x010fce0008000f00 */
.L_x_119:
[----:B-1----:R1:W2:Y:S02]  /*7540*/  SYNCS.PHASECHK.TRANS64.TRYWAIT P0, [R0+URZ], R3 ;  /* 0x00000003000075a7 */ /* 0x0022a400080011ff */
[----:B--2---:R-:W-:Y:S05]  /*7550*/  @!P0 NANOSLEEP.SYNCS 0x989680 ;  /* 0x009896800000895d */ /* 0x004fea0003900000 */
[----:B------:R-:W2:Y:S02]  /*7560*/  @!P0 SYNCS.PHASECHK.TRANS64 P0, [R0+URZ], R3 ;  /* 0x00000003000085a7 */ /* 0x000ea400080010ff */
[----:B--2---:R-:W-:Y:S05]  /*7570*/  @!P0 BRA `(.L_x_119) ;  /* 0xfffffffc00f08947 */ /* 0x004fea000383ffff */
[----:B------:R-:W-:Y:S05]  /*7580*/  BRA `(.L_x_120) ;  /* 0xffffffb000347947 */ /* 0x000fea000383ffff */
.L_x_41:
[----:B----4-:R-:W-:-:S07]  /*7590*/  MOV R0, UR5 ;  /* 0x0000000500007c02 */ /* 0x010fce0008000f00 */
.L_x_121:
[----:B-1----:R1:W2:Y:S02]  /*75a0*/  SYNCS.PHASECHK.TRANS64.TRYWAIT P0, [R0+URZ], R3 ;  /* 0x00000003000075a7 */ /* 0x0022a400080011ff */
[----:B--2---:R-:W-:Y:S05]  /*75b0*/  @!P0 NANOSLEEP.SYNCS 0x989680 ;  /* 0x009896800000895d */ /* 0x004fea0003900000 */
[----:B------:R-:W2:Y:S02]  /*75c0*/  @!P0 SYNCS.PHASECHK.TRANS64 P0, [R0+URZ], R3 ;  /* 0x00000003000085a7 */ /* 0x000ea400080010ff */
[----:B--2---:R-:W-:Y:S05]  /*75d0*/  @!P0 BRA `(.L_x_121) ;  /* 0xfffffffc00f08947 */ /* 0x004fea000383ffff */
[----:B------:R-:W-:Y:S05]  /*75e0*/  BRA `(.L_x_122) ;  /* 0xffffffb000407947 */ /* 0x000fea000383ffff */
.L_x_42:
[----:B----4-:R-:W-:-:S07]  /*75f0*/  MOV R0, UR5 ;  /* 0x0000000500007c02 */ /* 0x010fce0008000f00 */
.L_x_123:
[----:B-1----:R1:W2:Y:S02]  /*7600*/  SYNCS.PHASECHK.TRANS64.TRYWAIT P0, [R0+URZ], R3 ;  /* 0x00000003000075a7 */ /* 0x0022a400080011ff */
[----:B--2---:R-:W-:Y:S05]  /*7610*/  @!P0 NANOSLEEP.SYNCS 0x989680 ;  /* 0x009896800000895d */ /* 0x004fea0003900000 */
[----:B------:R-:W2:Y:S02]  /*7620*/  @!P0 SYNCS.PHASECHK.TRANS64 P0, [R0+URZ], R3 ;  /* 0x00000003000085a7 */ /* 0x000ea400080010ff */
[----:B--2---:R-:W-:Y:S05]  /*7630*/  @!P0 BRA `(.L_x_123) ;  /* 0xfffffffc00f08947 */ /* 0x004fea000383ffff */
[----:B------:R-:W-:Y:S05]  /*7640*/  BRA `(.L_x_124) ;  /* 0xffffffb0004c7947 */ /* 0x000fea000383ffff */
.L_x_43:
[----:B----4-:R-:W-:-:S07]  /*7650*/  MOV R0, UR5 ;  /* 0x0000000500007c02 */ /* 0x010fce0008000f00 */
.L_x_125:
[----:B-1----:R1:W2:Y:S02]  /*7660*/  SYNCS.PHASECHK.TRANS64.TRYWAIT P0, [R0+URZ], R3 ;  /* 0x00000003000075a7 */ /* 0x0022a400080011ff */
[----:B--2---:R-:W-:Y:S05]  /*7670*/  @!P0 NANOSLEEP.SYNCS 0x989680 ;  /* 0x009896800000895d */ /* 0x004fea0003900000 */
[----:B------:R-:W2:Y:S02]  /*7680*/  @!P0 SYNCS.PHASECHK.TRANS64 P0, [R0+URZ], R3 ;  /* 0x00000003000085a7 */ /* 0x000ea400080010ff */
[----:B--2---:R-:W-:Y:S05]  /*7690*/  @!P0 BRA `(.L_x_125) ;  /* 0xfffffffc00f08947 */ /* 0x004fea000383ffff */
[----:B------:R-:W-:Y:S05]  /*76a0*/  BRA `(.L_x_126) ;  /* 0xffffffb000587947 */ /* 0x000fea000383ffff */
.L_x_44:
[----:B----4-:R-:W-:-:S07]  /*76b0*/  MOV R0, UR5 ;  /* 0x0000000500007c02 */ /* 0x010fce0008000f00 */
.L_x_127:
[----:B-1----:R1:W2:Y:S02]  /*76c0*/  SYNCS.PHASECHK.TRANS64.TRYWAIT P0, [R0+URZ], R3 ;  /* 0x00000003000075a7 */ /* 0x0022a400080011ff */
[----:B--2---:R-:W-:Y:S05]  /*76d0*/  @!P0 NANOSLEEP.SYNCS 0x989680 ;  /* 0x009896800000895d */ /* 0x004fea0003900000 */
[----:B------:R-:W2:Y:S02]  /*76e0*/  @!P0 SYNCS.PHASECHK.TRANS64 P0, [R0+URZ], R3 ;  /* 0x00000003000085a7 */ /* 0x000ea400080010ff */
[----:B--2---:R-:W-:Y:S05]  /*76f0*/  @!P0 BRA `(.L_x_127) ;  /* 0xfffffffc00f08947 */ /* 0x004fea000383ffff */
[----:B------:R-:W-:Y:S05]  /*7700*/  BRA `(.L_x_128) ;  /* 0xffffffb000647947 */ /* 0x000fea000383ffff */
.L_x_45:
[----:B----4-:R-:W-:-:S07]  /*7710*/  MOV R0, UR5 ;  /* 0x0000000500007c02 */ /* 0x010fce0008000f00 */
.L_x_129:
[----:B-1----:R1:W2:Y:S02]  /*7720*/  SYNCS.PHASECHK.TRANS64.TRYWAIT P0, [R0+URZ], R3 ;  /* 0x00000003000075a7 */ /* 0x0022a400080011ff */
[----:B--2---:R-:W-:Y:S05]  /*7730*/  @!P0 NANOSLEEP.SYNCS 0x989680 ;  /* 0x009896800000895d */ /* 0x004fea0003900000 */
[----:B------:R-:W2:Y:S02]  /*7740*/  @!P0 SYNCS.PHASECHK.TRANS64 P0, [R0+URZ], R3 ;  /* 0x00000003000085a7 */ /* 0x000ea400080010ff */
[----:B--2---:R-:W-:Y:S05]  /*7750*/  @!P0 BRA `(.L_x_129) ;  /* 0xfffffffc00f08947 */ /* 0x004fea000383ffff */
[----:B------:R-:W-:Y:S05]  /*7760*/  BRA `(.L_x_130) ;  /* 0xffffffb000707947 */ /* 0x000fea000383ffff */
.L_x_46:
[----:B----4-:R-:W-:-:S07]  /*7770*/  MOV R0, UR5 ;  /* 0x0000000500007c02 */ /* 0x010fce0008000f00 */
.L_x_131:
[----:B-1----:R1:W2:Y:S02]  /*7780*/  SYNCS.PHASECHK.TRANS64.TRYWAIT P0, [R0+URZ], R3 ;  /* 0x00000003000075a7 */ /* 0x0022a400080011ff */
[----:B--2---:R-:W-:Y:S05]  /*7790*/  @!P0 NANOSLEEP.SYNCS 0x989680 ;  /* 0x009896800000895d */ /* 0x004fea0003900000 */
[----:B------:R-:W2:Y:S02]  /*77a0*/  @!P0 SYNCS.PHASECHK.TRANS64 P0, [R0+URZ], R3 ;  /* 0x00000003000085a7 */ /* 0x000ea400080010ff */
[----:B--2---:R-:W-:Y:S05]  /*77b0*/  @!P0 BRA `(.L_x_131) ;  /* 0xfffffffc00f08947 */ /* 0x004fea000383ffff */
[----:B------:R-:W-:Y:S05]  /*77c0*/  BRA `(.L_x_132) ;  /* 0xffffffb0007c7947 */ /* 0x000fea000383ffff */
.L_x_47:
[----:B----4-:R-:W-:-:S07]  /*77d0*/  MOV R0, UR5 ;  /* 0x0000000500007c02 */ /* 0x010fce0008000f00 */
.L_x_133:
[----:B-1----:R1:W2:Y:S02]  /*77e0*/  SYNCS.PHASECHK.TRANS64.TRYWAIT P0, [R0+URZ], R3 ;  /* 0x00000003000075a7 */ /* 0x0022a400080011ff */
[----:B--2---:R-:W-:Y:S05]  /*77f0*/  @!P0 NANOSLEEP.SYNCS 0x989680 ;  /* 0x009896800000895d */ /* 0x004fea0003900000 */
[----:B------:R-:W2:Y:S02]  /*7800*/  @!P0 SYNCS.PHASECHK.TRANS64 P0, [R0+URZ], R3 ;  /* 0x00000003000085a7 */ /* 0x000ea400080010ff */
[----:B--2---:R-:W-:Y:S05]  /*7810*/  @!P0 BRA `(.L_x_133) ;  /* 0xfffffffc00f08947 */ /* 0x004fea000383ffff */
[----:B------:R-:W-:Y:S05]  /*7820*/  BRA `(.L_x_134) ;  /* 0xffffffb000887947 */ /* 0x000fea000383ffff */
.L_x_48:
[----:B----4-:R-:W-:-:S07]  /*7830*/  MOV R0, UR5 ;  /* 0x0000000500007c02 */ /* 0x010fce0008000f00 */
.L_x_135:
[----:B-1----:R1:W2:Y:S02]  /*7840*/  SYNCS.PHASECHK.TRANS64.TRYWAIT P0, [R0+URZ], R3 ;  /* 0x00000003000075a7 */ /* 0x0022a400080011ff */
[----:B--2---:R-:W-:Y:S05]  /*7850*/  @!P0 NANOSLEEP.SYNCS 0x989680 ;  /* 0x009896800000895d */ /* 0x004fea0003900000 */
[----:B------:R-:W2:Y:S02]  /*7860*/  @!P0 SYNCS.PHASECHK.TRANS64 P0, [R0+URZ], R3 ;  /* 0x00000003000085a7 */ /* 0x000ea400080010ff */
[----:B--2---:R-:W-:Y:S05]  /*7870*/  @!P0 BRA `(.L_x_135) ;  /* 0xfffffffc00f08947 */ /* 0x004fea000383ffff */
[----:B------:R-:W-:Y:S05]  /*7880*/  BRA `(.L_x_136) ;  /* 0xffffffb000947947 */ /* 0x000fea000383ffff */
.L_x_49:
[----:B----4-:R-:W-:-:S07]  /*7890*/  MOV R0, UR5 ;  /* 0x0000000500007c02 */ /* 0x010fce0008000f00 */
.L_x_137:
[----:B-1----:R1:W2:Y:S02]  /*78a0*/  SYNCS.PHASECHK.TRANS64.TRYWAIT P0, [R0+URZ], R3 ;  /* 0x00000003000075a7 */ /* 0x0022a400080011ff */
[----:B--2---:R-:W-:Y:S05]  /*78b0*/  @!P0 NANOSLEEP.SYNCS 0x989680 ;  /* 0x009896800000895d */ /* 0x004fea0003900000 */
[----:B------:R-:W2:Y:S02]  /*78c0*/  @!P0 SYNCS.PHASECHK.TRANS64 P0, [R0+URZ], R3 ;  /* 0x00000003000085a7 */ /* 0x000ea400080010ff */
[----:B--2---:R-:W-:Y:S05]  /*78d0*/  @!P0 BRA `(.L_x_137) ;  /* 0xfffffffc00f08947 */ /* 0x004fea000383ffff */
[----:B------:R-:W-:Y:S05]  /*78e0*/  BRA `(.L_x_138) ;  /* 0xffffffb000a07947 */ /* 0x000fea000383ffff */
.L_x_50:
[----:B----4-:R-:W-:-:S07]  /*78f0*/  MOV R0, UR5 ;  /* 0x0000000500007c02 */ /* 0x010fce0008000f00 */
.L_x_139:
[----:B-1----:R1:W2:Y:S02]  /*7900*/  SYNCS.PHASECHK.TRANS64.TRYWAIT P0, [R0+URZ], R3 ;  /* 0x00000003000075a7 */ /* 0x0022a400080011ff */
[----:B--2---:R-:W-:Y:S05]  /*7910*/  @!P0 NANOSLEEP.SYNCS 0x989680 ;  /* 0x009896800000895d */ /* 0x004fea0003900000 */
[----:B------:R-:W2:Y:S02]  /*7920*/  @!P0 SYNCS.PHASECHK.TRANS64 P0, [R0+URZ], R3 ;  /* 0x00000003000085a7 */ /* 0x000ea400080010ff */
[----:B--2---:R-:W-:Y:S05]  /*7930*/  @!P0 BRA `(.L_x_139) ;  /* 0xfffffffc00f08947 */ /* 0x004fea000383ffff */
[----:B------:R-:W-:Y:S05]  /*7940*/  BRA `(.L_x_140) ;  /* 0xffffffb000ac7947 */ /* 0x000fea000383ffff */
.L_x_51:
[----:B----4-:R-:W-:-:S07]  /*7950*/  MOV R0, UR5 ;  /* 0x0000000500007c02 */ /* 0x010fce0008000f00 */
.L_x_141:
[----:B-1----:R1:W2:Y:S02]  /*7960*/  SYNCS.PHASECHK.TRANS64.TRYWAIT P0, [R0+URZ], R3 ;  /* 0x00000003000075a7 */ /* 0x0022a400080011ff */
[----:B--2---:R-:W-:Y:S05]  /*7970*/  @!P0 NANOSLEEP.SYNCS 0x989680 ;  /* 0x009896800000895d */ /* 0x004fea0003900000 */
[----:B------:R-:W2:Y:S02]  /*7980*/  @!P0 SYNCS.PHASECHK.TRANS64 P0, [R0+URZ], R3 ;  /* 0x00000003000085a7 */ /* 0x000ea400080010ff */
[----:B--2---:R-:W-:Y:S05]  /*7990*/  @!P0 BRA `(.L_x_141) ;  /* 0xfffffffc00f08947 */ /* 0x004fea000383ffff */
[----:B------:R-:W-:Y:S05]  /*79a0*/  BRA `(.L_x_142) ;  /* 0xffffffb000b87947 */ /* 0x000fea000383ffff */
.L_x_52:
[----:B----4-:R-:W-:-:S07]  /*79b0*/  MOV R0, UR5 ;  /* 0x0000000500007c02 */ /* 0x010fce0008000f00 */
.L_x_143:
[----:B-1----:R1:W2:Y:S02]  /*79c0*/  SYNCS.PHASECHK.TRANS64.TRYWAIT P0, [R0+URZ], R3 ;  /* 0x00000003000075a7 */ /* 0x0022a400080011ff */
[----:B--2---:R-:W-:Y:S05]  /*79d0*/  @!P0 NANOSLEEP.SYNCS 0x989680 ;  /* 0x009896800000895d */ /* 0x004fea0003900000 */
[----:B------:R-:W2:Y:S02]  /*79e0*/  @!P0 SYNCS.PHASECHK.TRANS64 P0, [R0+URZ], R3 ;  /* 0x00000003000085a7 */ /* 0x000ea400080010ff */
[----:B--2---:R-:W-:Y:S05]  /*79f0*/  @!P0 BRA `(.L_x_143) ;  /* 0xfffffffc00f08947 */ /* 0x004fea000383ffff */
[----:B------:R-:W-:Y:S05]  /*7a00*/  BRA `(.L_x_144) ;  /* 0xffffffb000c47947 */ /* 0x000fea000383ffff */
.L_x_55:
[----:B-1----:R1:W2:Y:S02]  /*7a10*/  SYNCS.PHASECHK.TRANS64.TRYWAIT P0, [R0+URZ+0x190], R5 ;  /* 0x00019005000075a7 */ /* 0x0022a400080011ff */
[----:B--2---:R-:W-:Y:S05]  /*7a20*/  @!P0 NANOSLEEP.SYNCS 0x989680 ;  /* 0x009896800000895d */ /* 0x004fea0003900000 */
[----:B------:R-:W2:Y:S02]  /*7a30*/  @!P0 SYNCS.PHASECHK.TRANS64 P0, [R0+URZ+0x190], R5 ;  /* 0x00019005000085a7 */ /* 0x000ea400080010ff */
[----:B--2---:R-:W-:Y:S05]  /*7a40*/  @!P0 BRA `(.L_x_55) ;  /* 0xfffffffc00f08947 */ /* 0x004fea000383ffff */
[----:B------:R-:W-:Y:S05]  /*7a50*/  BRA `(.L_x_145) ;  /* 0xffffffb400207947 */ /* 0x000fea000383ffff */
.L_x_56:
[----:B------:R-:W-:-:S07]  /*7a60*/  MOV R0, UR5 ;  /* 0x0000000500007c02 */ /* 0x000fce0008000f00 */
.L_x_146:
[----:B-1----:R1:W2:Y:S02]  /*7a70*/  SYNCS.PHASECHK.TRANS64.TRYWAIT P0, [R0+URZ+0x140], R5 ;  /* 0x00014005000075a7 */ /* 0x0022a400080011ff */
[----:B--2---:R-:W-:Y:S05]  /*7a80*/  @!P0 NANOSLEEP.SYNCS 0x989680 ;  /* 0x009896800000895d */ /* 0x004fea0003900000 */
[----:B------:R-:W2:Y:S02]  /*7a90*/  @!P0 SYNCS.PHASECHK.TRANS64 P0, [R0+URZ+0x140], R5 ;  /* 0x00014005000085a7 */ /* 0x000ea400080010ff */
[----:B--2---:R-:W-:Y:S05]  /*7aa0*/  @!P0 BRA `(.L_x_146) ;  /* 0xfffffffc00f08947 */ /* 0x004fea000383ffff */
[----:B------:R-:W-:Y:S05]  /*7ab0*/  BRA `(.L_x_147) ;  /* 0xffffffb400307947 */ /* 0x000fea000383ffff */
.L_x_57:
[----:B-1----:R1:W2:Y:S02]  /*7ac0*/  SYNCS.PHASECHK.TRANS64.TRYWAIT P1, [R0+URZ+0x130], R5 ;  /* 0x00013005000075a7 */ /* 0x0022a400080211ff */
[----:B--2---:R-:W-:Y:S05]  /*7ad0*/  @!P1 NANOSLEEP.SYNCS 0x989680 ;  /* 0x009896800000995d */ /* 0x004fea0003900000 */
[----:B------:R-:W2:Y:S02]  /*7ae0*/  @!P1 SYNCS.PHASECHK.TRANS64 P1, [R0+URZ+0x130], R5 ;  /* 0x00013005000095a7 */ /* 0x000ea400080210ff */
[----:B--2---:R-:W-:Y:S05]  /*7af0*/  @!P1 BRA `(.L_x_57) ;  /* 0xfffffffc00f09947 */ /* 0x004fea000383ffff */
[----:B------:R-:W-:Y:S05]  /*7b00*/  BRA `(.L_x_148) ;  /* 0xffffffb400607947 */ /* 0x000fea000383ffff */
.L_x_60:
[----:B------:R-:W-:-:S07]  /*7b10*/  MOV R0, UR5 ;  /* 0x0000000500007c02 */ /* 0x000fce0008000f00 */
.L_x_149:
[----:B-1----:R1:W2:Y:S02]  /*7b20*/  SYNCS.PHASECHK.TRANS64.TRYWAIT P0, [R0+URZ+0x140], R3 ;  /* 0x00014003000075a7 */ /* 0x0022a400080011ff */
[----:B--2---:R-:W-:Y:S05]  /*7b30*/  @!P0 NANOSLEEP.SYNCS 0x989680 ;  /* 0x009896800000895d */ /* 0x004fea0003900000 */
[----:B------:R-:W2:Y:S02]  /*7b40*/  @!P0 SYNCS.PHASECHK.TRANS64 P0, [R0+URZ+0x140], R3 ;  /* 0x00014003000085a7 */ /* 0x000ea400080010ff */
[----:B--2---:R-:W-:Y:S05]  /*7b50*/  @!P0 BRA `(.L_x_149) ;  /* 0xfffffffc00f08947 */ /* 0x004fea000383ffff */
[----:B------:R-:W-:Y:S05]  /*7b60*/  BRA `(.L_x_59) ;  /* 0xffffffb400b47947 */ /* 0x000fea000383ffff */
.L_x_67:
[----:B-1----:R1:W2:Y:S02]  /*7b70*/  SYNCS.PHASECHK.TRANS64.TRYWAIT P1, [R0+URZ+0x130], R5 ;  /* 0x00013005000075a7 */ /* 0x0022a400080211ff */
[----:B--2---:R-:W-:Y:S05]  /*7b80*/  @!P1 NANOSLEEP.SYNCS 0x989680 ;  /* 0x009896800000995d */ /* 0x004fea0003900000 */
[----:B------:R-:W2:Y:S02]  /*7b90*/  @!P1 SYNCS.PHASECHK.TRANS64 P1, [R0+URZ+0x130], R5 ;  /* 0x00013005000095a7 */ /* 0x000ea400080210ff */
[----:B--2---:R-:W-:Y:S05]  /*7ba0*/  @!P1 BRA `(.L_x_67) ;  /* 0xfffffffc00f09947 */ /* 0x004fea000383ffff */
[----:B------:R-:W-:Y:S05]  /*7bb0*/  BRA `(.L_x_150) ;  /* 0xffffffbc00107947 */ /* 0x000fea000383ffff */
.L_x_68:
[----:B------:R-:W-:-:S07]  /*7bc0*/  MOV R3, UR8 ;  /* 0x0000000800037c02 */ /* 0x000fce0008000f00 */
.L_x_151:
[----:B-1----:R1:W2:Y:S02]  /*7bd0*/  SYNCS.PHASECHK.TRANS64.TRYWAIT P0, [R3+URZ+0x170], R0 ;  /* 0x00017000030075a7 */ /* 0x0022a400080011ff */
[----:B--2---:R-:W-:Y:S05]  /*7be0*/  @!P0 NANOSLEEP.SYNCS 0x989680 ;  /* 0x009896800000895d */ /* 0x004fea0003900000 */
[----:B------:R-:W2:Y:S02]  /*7bf0*/  @!P0 SYNCS.PHASECHK.TRANS64 P0, [R3+URZ+0x170], R0 ;  /* 0x00017000030085a7 */ /* 0x000ea400080010ff */
[----:B--2---:R-:W-:Y:S05]  /*7c00*/  @!P0 BRA `(.L_x_151) ;  /* 0xfffffffc00f08947 */ /* 0x004fea000383ffff */
[----:B------:R-:W-:Y:S05]  /*7c10*/  BRA `(.L_x_152) ;  /* 0xffffffbc00487947 */ /* 0x000fea000383ffff */
.L_x_71:
[----:B------:R-:W-:Y:S07]  /*7c20*/  MOV R0, UR7 ;  /* 0x0000000700007c02 */ /* 0x000fee0008000f00 */
.L_x_153:
[----:B-1----:R1:W2:Y:S02]  /*7c30*/  SYNCS.PHASECHK.TRANS64.TRYWAIT P0, [R0+URZ], R3 ;  /* 0x00000003000075a7 */ /* 0x0022a400080011ff */
[----:B--2---:R-:W-:Y:S05]  /*7c40*/  @!P0 NANOSLEEP.SYNCS 0x989680 ;  /* 0x009896800000895d */ /* 0x004fea0003900000 */
[----:B------:R-:W2:Y:S02]  /*7c50*/  @!P0 SYNCS.PHASECHK.TRANS64 P0, [R0+URZ], R3 ;  /* 0x00000003000085a7 */ /* 0x000ea400080010ff */
[----:B--2---:R-:W-:Y:S05]  /*7c60*/  @!P0 BRA `(.L_x_153) ;  /* 0xfffffffc00f08947 */ /* 0x004fea000383ffff */
[----:B------:R-:W-:Y:S05]  /*7c70*/  BRA `(.L_x_70) ;  /* 0xffffffbc00647947 */ /* 0x000fea000383ffff */
.L_x_74:
[----:B------:R-:W-:-:S07]  /*7c80*/  MOV R0, UR5 ;  /* 0x0000000500007c02 */ /* 0x000fce0008000f00 */
.L_x_154:
[----:B--2---:R2:W3:Y:S02]  /*7c90*/  SYNCS.PHASECHK.TRANS64.TRYWAIT P0, [R0+URZ], R3 ;  /* 0x00000003000075a7 */ /* 0x0044e400080011ff */
[----:B---3--:R-:W-:Y:S05]  /*7ca0*/  @!P0 NANOSLEEP.SYNCS 0x989680 ;  /* 0x009896800000895d */ /* 0x008fea0003900000 */
[----:B------:R-:W3:Y:S02]  /*7cb0*/  @!P0 SYNCS.PHASECHK.TRANS64 P0, [R0+URZ], R3 ;  /* 0x00000003000085a7 */ /* 0x000ee400080010ff */
[----:B---3--:R-:W-:Y:S05]  /*7cc0*/  @!P0 BRA `(.L_x_154) ;  /* 0xfffffffc00f08947 */ /* 0x008fea000383ffff */
[----:B------:R-:W-:Y:S05]  /*7cd0*/  BRA `(.L_x_155) ;  /* 0xffffffc000187947 */ /* 0x000fea000383ffff */
.L_x_75:
[----:B------:R-:W-:-:S07]  /*7ce0*/  MOV R0, UR5 ;  /* 0x0000000500007c02 */ /* 0x000fce0008000f00 */
.L_x_156:
[----:B-1----:R1:W2:Y:S02]  /*7cf0*/  SYNCS.PHASECHK.TRANS64.TRYWAIT P0, [R0+URZ], R3 ;  /* 0x00000003000075a7 */ /* 0x0022a400080011ff */
[----:B--2---:R-:W-:Y:S05]  /*7d00*/  @!P0 NANOSLEEP.SYNCS 0x989680 ;  /* 0x009896800000895d */ /* 0x004fea0003900000 */
[----:B------:R-:W2:Y:S02]  /*7d10*/  @!P0 SYNCS.PHASECHK.TRANS64 P0, [R0+URZ], R3 ;  /* 0x00000003000085a7 */ /* 0x000ea400080010ff */
[----:B--2---:R-:W-:Y:S05]  /*7d20*/  @!P0 BRA `(.L_x_156) ;  /* 0xfffffffc00f08947 */ /* 0x004fea000383ffff */
[----:B------:R-:W-:Y:S05]  /*7d30*/  BRA `(.L_x_157) ;  /* 0xffffffc000247947 */ /* 0x000fea000383ffff */
.L_x_76:
[----:B------:R-:W-:-:S07]  /*7d40*/  MOV R0, UR5 ;  /* 0x0000000500007c02 */ /* 0x000fce0008000f00 */
.L_x_158:
[----:B-1----:R1:W2:Y:S02]  /*7d50*/  SYNCS.PHASECHK.TRANS64.TRYWAIT P0, [R0+URZ], R3 ;  /* 0x00000003000075a7 */ /* 0x0022a400080011ff */
[----:B--2---:R-:W-:Y:S05]  /*7d60*/  @!P0 NANOSLEEP.SYNCS 0x989680 ;  /* 0x009896800000895d */ /* 0x004fea0003900000 */
[----:B------:R-:W2:Y:S02]  /*7d70*/  @!P0 SYNCS.PHASECHK.TRANS64 P0, [R0+URZ], R3 ;  /* 0x00000003000085a7 */ /* 0x000ea400080010ff */
[----:B--2---:R-:W-:Y:S05]  /*7d80*/  @!P0 BRA `(.L_x_158) ;  /* 0xfffffffc00f08947 */ /* 0x004fea000383ffff */
[----:B------:R-:W-:Y:S05]  /*7d90*/  BRA `(.L_x_159) ;  /* 0xffffffc000307947 */ /* 0x000fea000383ffff */
.L_x_77:
[----:B------:R-:W-:-:S07]  /*7da0*/  MOV R0, UR7 ;  /* 0x0000000700007c02 */ /* 0x000fce0008000f00 */
.L_x_160:
[----:B-1----:R1:W2:Y:S02]  /*7db0*/  SYNCS.PHASECHK.TRANS64.TRYWAIT P0, [R0+URZ], R3 ;  /* 0x00000003000075a7 */ /* 0x0022a400080011ff */
[----:B--2---:R-:W-:Y:S05]  /*7dc0*/  @!P0 NANOSLEEP.SYNCS 0x989680 ;  /* 0x009896800000895d */ /* 0x004fea0003900000 */
[----:B------:R-:W2:Y:S02]  /*7dd0*/  @!P0 SYNCS.PHASECHK.TRANS64 P0, [R0+URZ], R3 ;  /* 0x00000003000085a7 */ /* 0x000ea400080010ff */
[----:B--2---:R-:W-:Y:S05]  /*7de0*/  @!P0 BRA `(.L_x_160) ;  /* 0xfffffffc00f08947 */ /* 0x004fea000383ffff */
[----:B------:R-:W-:Y:S05]  /*7df0*/  BRA `(.L_x_161) ;  /* 0xffffffc0003c7947 */ /* 0x000fea000383ffff */
.L_x_82:
[----:B---3--:R3:W1:Y:S02]  /*7e00*/  SYNCS.PHASECHK.TRANS64.TRYWAIT P0, [R0+URZ+0x130], R3 ;  /* 0x00013003000075a7 */ /* 0x00866400080011ff */
[----:B-1----:R-:W-:Y:S05]  /*7e10*/  @!P0 NANOSLEEP.SYNCS 0x989680 ;  /* 0x009896800000895d */ /* 0x002fea0003900000 */
[----:B------:R-:W1:Y:S02]  /*7e20*/  @!P0 SYNCS.PHASECHK.TRANS64 P0, [R0+URZ+0x130], R3 ;  /* 0x00013003000085a7 */ /* 0x000e6400080010ff */
[----:B-1----:R-:W-:Y:S05]  /*7e30*/  @!P0 BRA `(.L_x_82) ;  /* 0xfffffffc00f08947 */ /* 0x002fea000383ffff */
[----:B------:R-:W-:Y:S05]  /*7e40*/  BRA `(.L_x_162) ;  /* 0xffffffc400387947 */ /* 0x000fea000383ffff */
.L_x_85:
[----:B------:R-:W-:Y:S07]  /*7e50*/  MOV R0, UR6 ;  /* 0x0000000600007c02 */ /* 0x000fee0008000f00 */
.L_x_163:
[----:B-1----:R1:W3:Y:S02]  /*7e60*/  SYNCS.PHASECHK.TRANS64.TRYWAIT P0, [R0+URZ+0x128], R3 ;  /* 0x00012803000075a7 */ /* 0x0022e400080011ff */
[----:B---3--:R-:W-:Y:S05]  /*7e70*/  @!P0 NANOSLEEP.SYNCS 0x989680 ;  /* 0x009896800000895d */ /* 0x008fea0003900000 */
[----:B------:R-:W3:Y:S02]  /*7e80*/  @!P0 SYNCS.PHASECHK.TRANS64 P0, [R0+URZ+0x128], R3 ;  /* 0x00012803000085a7 */ /* 0x000ee400080010ff */
[----:B---3--:R-:W-:Y:S05]  /*7e90*/  @!P0 BRA `(.L_x_163) ;  /* 0xfffffffc00f08947 */ /* 0x008fea000383ffff */
[----:B------:R-:W-:Y:S05]  /*7ea0*/  BRA `(.L_x_84) ;  /* 0xffffffc800247947 */ /* 0x000fea000383ffff */
.L_x_88:
[----:B------:R-:W-:Y:S07]  /*7eb0*/  MOV R3, UR6 ;  /* 0x0000000600037c02 */ /* 0x000fee0008000f00 */
.L_x_164:
[----:B-1----:R1:W2:Y:S02]  /*7ec0*/  SYNCS.PHASECHK.TRANS64.TRYWAIT P2, [R3+URZ+0x118], R26 ;  /* 0x0001181a030075a7 */ /* 0x0022a400080411ff */
[----:B--2---:R-:W-:Y:S05]  /*7ed0*/  @!P2 NANOSLEEP.SYNCS 0x989680 ;  /* 0x009896800000a95d */ /* 0x004fea0003900000 */
[----:B------:R-:W2:Y:S02]  /*7ee0*/  @!P2 SYNCS.PHASECHK.TRANS64 P2, [R3+URZ+0x118], R26 ;  /* 0x0001181a0300a5a7 */ /* 0x000ea400080410ff */
[----:B--2---:R-:W-:Y:S05]  /*7ef0*/  @!P2 BRA `(.L_x_164) ;  /* 0xfffffffc00f0a947 */ /* 0x004fea000383ffff */
[----:B------:R-:W-:Y:S05]  /*7f00*/  BRA `(.L_x_165) ;  /* 0xffffffc800b87947 */ /* 0x000fea000383ffff */
.L_x_91:
[----:B--2---:R2:W4:Y:S02]  /*7f10*/  SYNCS.PHASECHK.TRANS64.TRYWAIT P0, [R0+URZ+0x130], R3 ;  /* 0x00013003000075a7 */ /* 0x00452400080011ff */
[----:B----4-:R-:W-:Y:S05]  /*7f20*/  @!P0 NANOSLEEP.SYNCS 0x989680 ;  /* 0x009896800000895d */ /* 0x010fea0003900000 */
[----:B------:R-:W4:Y:S02]  /*7f30*/  @!P0 SYNCS.PHASECHK.TRANS64 P0, [R0+URZ+0x130], R3 ;  /* 0x00013003000085a7 */ /* 0x000f2400080010ff */
[----:B----4-:R-:W-:Y:S05]  /*7f40*/  @!P0 BRA `(.L_x_91) ;  /* 0xfffffffc00f08947 */ /* 0x010fea000383ffff */
[----:B------:R-:W-:Y:S05]  /*7f50*/  BRA `(.L_x_166) ;  /* 0xffffffd000187947 */ /* 0x000fea000383ffff */
.L_x_102:
[----:B-1----:R-:W-:Y:S04]  /*7f60*/  MOV R0, UR43 ;  /* 0x0000002b00007c02 */ /* 0x002fe80008000f00 */
[----:B------:R1:W2:Y:S03]  /*7f70*/  SYNCS.PHASECHK.TRANS64.TRYWAIT P1, [R0+URZ+0x110], R3 ;  /* 0x00011003000075a7 */ /* 0x0002a600080211ff */
[----:B--2---:R-:W-:Y:S05]  /*7f80*/  @!P1 NANOSLEEP.SYNCS 0x989680 ;  /* 0x009896800000995d */ /* 0x004fea0003900000 */
[----:B------:R-:W2:Y:S02]  /*7f90*/  @!P1 SYNCS.PHASECHK.TRANS64 P1, [R0+URZ+0x110], R3 ;  /* 0x00011003000095a7 */ /* 0x000ea400080210ff */
[----:B--2---:R-:W-:Y:S05]  /*7fa0*/  @!P1 BRA `(.L_x_102) ;  /* 0xfffffffc00ec9947 */ /* 0x004fea000383ffff */
[----:B------:R-:W-:Y:S05]  /*7fb0*/  BRA `(.L_x_101) ;  /* 0xffffffdc00147947 */ /* 0x000fea000383ffff */
.L_x_104:
[----:B------:R1:W1:Y:S02]  /*7fc0*/  SYNCS.PHASECHK.TRANS64.TRYWAIT P1, [R148+URZ+0x150], R5 ;  /* 0x00015005940075a7 */ /* 0x00026400080211ff */
[----:B-1----:R-:W-:Y:S05]  /*7fd0*/  @!P1 NANOSLEEP.SYNCS 0x989680 ;  /* 0x009896800000995d */ /* 0x002fea0003900000 */
[----:B------:R-:W1:Y:S02]  /*7fe0*/  @!P1 SYNCS.PHASECHK.TRANS64 P1, [R148+URZ+0x150], R5 ;  /* 0x00015005940095a7 */ /* 0x000e6400080210ff */
[----:B-1----:R-:W-:Y:S05]  /*7ff0*/  @!P1 BRA `(.L_x_104) ;  /* 0xfffffffc00f09947 */ /* 0x002fea000383ffff */
[----:B------:R-:W-:Y:S05]  /*8000*/  BRA `(.L_x_103) ;  /* 0xffffffdc00587947 */ /* 0x000fea000383ffff */
        .weak           $__internal_0_$__cuda_sm10x_tcgen05_guardrail_trap_col_being_dealloced_not_returned_by_alloc
        .type           $__internal_0_$__cuda_sm10x_tcgen05_guardrail_trap_col_being_dealloced_not_returned_by_alloc,@function
        .size           $__internal_0_$__cuda_sm10x_tcgen05_guardrail_trap_col_being_dealloced_not_returned_by_alloc,($__internal_1_$__cuda_sm10x_tcgen05_guardrail_trap_phase_invalid_during_alloc - $__internal_0_$__cuda_sm10x_tcgen05_guardrail_trap_col_being_dealloced_not_returned_by_alloc)
$__internal_0_$__cuda_sm10x_tcgen05_guardrail_trap_col_being_dealloced_not_returned_by_alloc:
[----:B------:R-:W-:Y:S05]  /*8010*/  BPT.TRAP 0x1 ;  /* 0x000000040000795c */ /* 0x000fea0000300000 */
[----:B------:R-:W-:-:S04]  /*8020*/  HFMA2 R3, -RZ, RZ, 0, 0 ;  /* 0x00000000ff037431 */ /* 0x000fc800000001ff */
[----:B------:R-:W-:Y:S05]  /*8030*/  RET.REL.NODEC R2 `(_ZN7cutlass13device_kernelINS_4gemm6kernel13GemmUniversalIN4cute5tupleIJiiiiEEENS1_10collective13CollectiveMmaINS1_35MainloopSm100TmaUmmaWarpSpecializedILi17ELi2ELi4ENS5_IJNS4_1CILi1EEESB_SB_EEEEENS5_IJNSA_ILi128EEENSA_ILi64EEESF_EEEaNS5_IJSB_llEEEaNS5_IJlSB_lEEENS4_8TiledMMAINS4_8MMA_AtomIJNS4_15SM100_MMA_S8_SSIaaiLi128ELi64ELNS4_4UMMA5MajorE1ELSN_0ELNSM_8SaturateE0EEEEEENS4_6LayoutISC_NS5_IJNSA_ILi0EEESS_SS_EEEEENS5_IJNS4_10UnderscoreESV_SV_EEEEENS4_13SM90_TMA_LOADENS4_14ComposedLayoutINS4_7SwizzleILi3ELi4ELi3EEENS4_18smem_ptr_flag_bitsILi8EEENSR_INS5_IJSE_NSA_ILi8EEEEEENS5_IJSB_SE_EEEEEEEvNS4_8identityESY_NSZ_INS10_ILi2ELi4ELi3EEES13_NSR_INS5_IJS14_SF_EEENS5_IJSF_SB_EEEEEEEvS19_EENS_8epilogue10collective18CollectiveEpilogueINS1G_23Sm100TmaWarpSpecializedILi1ELi1ELi64ELb0ELb0EEEJSG_NS5_IJNSR_ISE_SB_EENSR_ISF_SB_EEEEEaSI_aSI_NS1G_6fusion15FusionCallbacksIS1K_NS1O_17LinearCombinationIaiaiLNS_15FloatRoundStyleE2EEESG_S1N_JEEENS4_5SM1004TMEM4LOAD26SM100_TMEM_LOAD_32dp32b64xESY_S1E_NS4_39AutoVectorizingCopyWithAssumedAlignmentILi128EEENS4_14SM90_TMA_STOREES1E_S1Z_S1Z_EEEvvEEEEvNT_6ParamsE) ;  /* 0xffffff7c02f07950 */ /* 0x000fea0003c3ffff */
        .weak           $__internal_1_$__cuda_sm10x_tcgen05_guardrail_trap_phase_invalid_during_alloc
        .type           $__internal_1_$__cuda_sm10x_tcgen05_guardrail_trap_phase_invalid_during_alloc,@function
        .size           $__internal_1_$__cuda_sm10x_tcgen05_guardrail_trap_phase_invalid_during_alloc,($__internal_2_$__cuda_sm10x_tcgen05_guardrail_trap_unallocated_columns_being_dealloced - $__internal_1_$__cuda_sm10x_tcgen05_guardrail_trap_phase_invalid_during_alloc)
$__internal_1_$__cuda_sm10x_tcgen05_guardrail_trap_phase_invalid_during_alloc:
[----:B------:R-:W-:Y:S05]  /*8040*/  BPT.TRAP 0x1 ;  /* 0x000000040000795c */ /* 0x000fea0000300000 */
[----:B------:R-:W-:-:S04]  /*8050*/  MOV R3, 0x0 ;  /* 0x0000000000037802 */ /* 0x000fc80000000f00 */
[----:B------:R-:W-:Y:S05]  /*8060*/  RET.REL.NODEC R2 `(_ZN7cutlass13device_kernelINS_4gemm6kernel13GemmUniversalIN4cute5tupleIJiiiiEEENS1_10collective13CollectiveMmaINS1_35MainloopSm100TmaUmmaWarpSpecializedILi17ELi2ELi4ENS5_IJNS4_1CILi1EEESB_SB_EEEEENS5_IJNSA_ILi128EEENSA_ILi64EEESF_EEEaNS5_IJSB_llEEEaNS5_IJlSB_lEEENS4_8TiledMMAINS4_8MMA_AtomIJNS4_15SM100_MMA_S8_SSIaaiLi128ELi64ELNS4_4UMMA5MajorE1ELSN_0ELNSM_8SaturateE0EEEEEENS4_6LayoutISC_NS5_IJNSA_ILi0EEESS_SS_EEEEENS5_IJNS4_10UnderscoreESV_SV_EEEEENS4_13SM90_TMA_LOADENS4_14ComposedLayoutINS4_7SwizzleILi3ELi4ELi3EEENS4_18smem_ptr_flag_bitsILi8EEENSR_INS5_IJSE_NSA_ILi8EEEEEENS5_IJSB_SE_EEEEEEEvNS4_8identityESY_NSZ_INS10_ILi2ELi4ELi3EEES13_NSR_INS5_IJS14_SF_EEENS5_IJSF_SB_EEEEEEEvS19_EENS_8epilogue10collective18CollectiveEpilogueINS1G_23Sm100TmaWarpSpecializedILi1ELi1ELi64ELb0ELb0EEEJSG_NS5_IJNSR_ISE_SB_EENSR_ISF_SB_EEEEEaSI_aSI_NS1G_6fusion15FusionCallbacksIS1K_NS1O_17LinearCombinationIaiaiLNS_15FloatRoundStyleE2EEESG_S1N_JEEENS4_5SM1004TMEM4LOAD26SM100_TMEM_LOAD_32dp32b64xESY_S1E_NS4_39AutoVectorizingCopyWithAssumedAlignmentILi128EEENS4_14SM90_TMA_STOREES1E_S1Z_S1Z_EEEvvEEEEvNT_6ParamsE) ;  /* 0xffffff7c02e47950 */ /* 0x000fea0003c3ffff */
        .weak           $__internal_2_$__cuda_sm10x_tcgen05_guardrail_trap_unallocated_columns_being_dealloced
        .type           $__internal_2_$__cuda_sm10x_tcgen05_guardrail_trap_unallocated_columns_being_dealloced,@function
        .size           $__internal_2_$__cuda_sm10x_tcgen05_guardrail_trap_unallocated_columns_being_dealloced,(.L_x_168 - $__internal_2_$__cuda_sm10x_tcgen05_guardrail_trap_unallocated_columns_being_dealloced)
$__internal_2_$__cuda_sm10x_tcgen05_guardrail_trap_unallocated_columns_being_dealloced:
[----:B------:R-:W-:Y:S05]  /*8070*/  BPT.TRAP 0x1 ;  /* 0x000000040000795c */ /* 0x000fea0000300000 */
[----:B------:R-:W-:-:S04]  /*8080*/  HFMA2 R3, -RZ, RZ, 0, 0 ;  /* 0x00000000ff037431 */ /* 0x000fc800000001ff */
[----:B------:R-:W-:Y:S05]  /*8090*/  RET.REL.NODEC R2 `(_ZN7cutlass13device_kernelINS_4gemm6kernel13GemmUniversalIN4cute5tupleIJiiiiEEENS1_10collective13CollectiveMmaINS1_35MainloopSm100TmaUmmaWarpSpecializedILi17ELi2ELi4ENS5_IJNS4_1CILi1EEESB_SB_EEEEENS5_IJNSA_ILi128EEENSA_ILi64EEESF_EEEaNS5_IJSB_llEEEaNS5_IJlSB_lEEENS4_8TiledMMAINS4_8MMA_AtomIJNS4_15SM100_MMA_S8_SSIaaiLi128ELi64ELNS4_4UMMA5MajorE1ELSN_0ELNSM_8SaturateE0EEEEEENS4_6LayoutISC_NS5_IJNSA_ILi0EEESS_SS_EEEEENS5_IJNS4_10UnderscoreESV_SV_EEEEENS4_13SM90_TMA_LOADENS4_14ComposedLayoutINS4_7SwizzleILi3ELi4ELi3EEENS4_18smem_ptr_flag_bitsILi8EEENSR_INS5_IJSE_NSA_ILi8EEEEEENS5_IJSB_SE_EEEEEEEvNS4_8identityESY_NSZ_INS10_ILi2ELi4ELi3EEES13_NSR_INS5_IJS14_SF_EEENS5_IJSF_SB_EEEEEEEvS19_EENS_8epilogue10collective18CollectiveEpilogueINS1G_23Sm100TmaWarpSpecializedILi1ELi1ELi64ELb0ELb0EEEJSG_NS5_IJNSR_ISE_SB_EENSR_ISF_SB_EEEEEaSI_aSI_NS1G_6fusion15FusionCallbacksIS1K_NS1O_17LinearCombinationIaiaiLNS_15FloatRoundStyleE2EEESG_S1N_JEEENS4_5SM1004TMEM4LOAD26SM100_TMEM_LOAD_32dp32b64xESY_S1E_NS4_39AutoVectorizingCopyWithAssumedAlignmentILi128EEENS4_14SM90_TMA_STOREES1E_S1Z_S1Z_EEEvvEEEEvNT_6ParamsE) ;  /* 0xffffff7c02d87950 */ /* 0x000fea0003c3ffff */
.L_x_167:
[----:B------:R-:W-:-:S00]  /*80a0*/  BRA `(.L_x_167) ;  /* 0xfffffffc00fc7947 */ /* 0x000fc0000383ffff */
[----:B------:R-:W-:-:S00]  /*80b0*/  NOP ;  /* 0x0000000000007918 */ /* 0x000fc00000000000 */
        /* <DEDUP_REMOVED lines=12> */
.L_x_168:


//--------------------- .nv.global.init           --------------------------
	.section	.nv.global.init,"aw",@progbits
.nv.global.init:
	.type		$str$27,@object
	.size		$str$27,($str$28 - $str$27)
$str$27:
        /*0000*/ 	.byte	0x28, 0x61, 0x64, 0x64, 0x72, 0x65, 0x73, 0x73, 0x20, 0x26, 0x20, 0x6d, 0x61, 0x73, 0x6b, 0x29
        /*0010*/ 	.byte	0x20, 0x3d, 0x3d, 0x20, 0x30, 0x00
	.type		$str$28,@object
	.size		$str$28,($str$26 - $str$28)
$str$28:
        /*0016*/ 	.byte	0x2f, 0x74, 0x6d, 0x70, 0x2f, 0x63, 0x75, 0x74, 0x6c, 0x61, 0x73, 0x73, 0x5f, 0x73, 0x77, 0x65
        /*0026*/ 	.byte	0x65, 0x70, 0x5f, 0x73, 0x72, 0x63, 0x2f, 0x69, 0x6e, 0x63, 0x6c, 0x75, 0x64, 0x65, 0x2f, 0x63
        /*0036*/ 	.byte	0x75, 0x74, 0x65, 0x2f, 0x70, 0x6f, 0x69, 0x6e, 0x74, 0x65, 0x72, 0x5f, 0x66, 0x6c, 0x61, 0x67
        /*0046*/ 	.byte	0x67, 0x65, 0x64, 0x2e, 0x68, 0x70, 0x70, 0x00
	.type		$str$26,@object
	.size		$str$26,($str$25 - $str$26)
$str$26:
        /*004e*/ 	.byte	0x2f, 0x74, 0x6d, 0x70, 0x2f, 0x63, 0x75, 0x74, 0x6c, 0x61, 0x73, 0x73, 0x5f, 0x73, 0x77, 0x65
        /*005e*/ 	.byte	0x65, 0x70, 0x5f, 0x73, 0x72, 0x63, 0x2f, 0x69, 0x6e, 0x63, 0x6c, 0x75, 0x64, 0x65, 0x2f, 0x63
        /*006e*/ 	.byte	0x75, 0x74, 0x65, 0x2f, 0x61, 0x74, 0x6f, 0x6d, 0x2f, 0x63, 0x6f, 0x70, 0x79, 0x5f, 0x74, 0x72
        /*007e*/ 	.byte	0x61, 0x69, 0x74, 0x73, 0x5f, 0x73, 0x6d, 0x31, 0x30, 0x30, 0x2e, 0x68, 0x70, 0x70, 0x00
	.type		$str$25,@object
	.size		$str$25,(__unnamed_1 - $str$25)
$str$25:
        /*008d*/ 	.byte	0x28, 0x28, 0x75, 0x69, 0x6e, 0x74, 0x33, 0x32, 0x5f, 0x74, 0x28, 0x74, 0x68, 0x72, 0x65, 0x61
        /*009d*/ 	.byte	0x64, 0x49, 0x64, 0x78, 0x2e, 0x78, 0x29, 0x20, 0x2f, 0x20, 0x33, 0x32, 0x29, 0x20, 0x25, 0x20
        /*00ad*/ 	.byte	0x34, 0x29, 0x20, 0x3d, 0x3d, 0x20, 0x28, 0x28, 0x28, 0x74, 0x6d, 0x65, 0x6d, 0x5f, 0x61, 0x64
        /*00bd*/ 	.byte	0x64, 0x72, 0x20, 0x3e, 0x3e, 0x20, 0x31, 0x36, 0x29, 0x20, 0x2f, 0x20, 0x33, 0x32, 0x29, 0x20
        /*00cd*/ 	.byte	0x25, 0x20, 0x34, 0x29, 0x00
	.type		__unnamed_1,@object
	.size		__unnamed_1,(__unnamed_2 - __unnamed_1)
__unnamed_1:
        /*00d2*/ 	.byte	0x61, 0x75, 0x74, 0x6f, 0x20, 0x63, 0x75, 0x74, 0x65, 0x3a, 0x3a, 0x61, 0x73, 0x5f, 0x70, 0x6f
        /* <DEDUP_REMOVED lines=24> */
        /*0262*/ 	.byte	0x5d, 0x00
	.type		__unnamed_2,@object
	.size		__unnamed_2,(.L_2 - __unnamed_2)
__unnamed_2:
        /* <DEDUP_REMOVED lines=42> */
        /*0504*/ 	.byte	0x43, 0x3c, 0x30, 0x3e, 0x3e, 0x3e, 0x3e, 0x5d, 0x00
.L_2:


//--------------------- .nv.shared._ZN7cutlass13device_kernelINS_4gemm6kernel13GemmUniversalIN4cute5tupleIJiiiiEEENS1_10collective13CollectiveMmaINS1_35MainloopSm100TmaUmmaWarpSpecializedILi17ELi2ELi4ENS5_IJNS4_1CILi1EEESB_SB_EEEEENS5_IJNSA_ILi128EEENSA_ILi64EEESF_EEEaNS5_IJSB_llEEEaNS5_IJlSB_lEEENS4_8TiledMMAINS4_8MMA_AtomIJNS4_15SM100_MMA_S8_SSIaaiLi128ELi64ELNS4_4UMMA5MajorE1ELSN_0ELNSM_8SaturateE0EEEEEENS4_6LayoutISC_NS5_IJNSA_ILi0EEESS_SS_EEEEENS5_IJNS4_10UnderscoreESV_SV_EEEEENS4_13SM90_TMA_LOADENS4_14ComposedLayoutINS4_7SwizzleILi3ELi4ELi3EEENS4_18smem_ptr_flag_bitsILi8EEENSR_INS5_IJSE_NSA_ILi8EEEEEENS5_IJSB_SE_EEEEEEEvNS4_8identityESY_NSZ_INS10_ILi2ELi4ELi3EEES13_NSR_INS5_IJS14_SF_EEENS5_IJSF_SB_EEEEEEEvS19_EENS_8epilogue10collective18CollectiveEpilogueINS1G_23Sm100TmaWarpSpecializedILi1ELi1ELi64ELb0ELb0EEEJSG_NS5_IJNSR_ISE_SB_EENSR_ISF_SB_EEEEEaSI_aSI_NS1G_6fusion15FusionCallbacksIS1K_NS1O_17LinearCombinationIaiaiLNS_15FloatRoundStyleE2EEESG_S1N_JEEENS4_5SM1004TMEM4LOAD26SM100_TMEM_LOAD_32dp32b64xESY_S1E_NS4_39AutoVectorizingCopyWithAssumedAlignmentILi128EEENS4_14SM90_TMA_STOREES1E_S1Z_S1Z_EEEvvEEEEvNT_6ParamsE --------------------------
	.section	.nv.shared._ZN7cutlass13device_kernelINS_4gemm6kernel13GemmUniversalIN4cute5tupleIJiiiiEEENS1_10collective13CollectiveMmaINS1_35MainloopSm100TmaUmmaWarpSpecializedILi17ELi2ELi4ENS5_IJNS4_1CILi1EEESB_SB_EEEEENS5_IJNSA_ILi128EEENSA_ILi64EEESF_EEEaNS5_IJSB_llEEEaNS5_IJlSB_lEEENS4_8TiledMMAINS4_8MMA_AtomIJNS4_15SM100_MMA_S8_SSIaaiLi128ELi64ELNS4_4UMMA5MajorE1ELSN_0ELNSM_8SaturateE0EEEEEENS4_6LayoutISC_NS5_IJNSA_ILi0EEESS_SS_EEEEENS5_IJNS4_10UnderscoreESV_SV_EEEEENS4_13SM90_TMA_LOADENS4_14ComposedLayoutINS4_7SwizzleILi3ELi4ELi3EEENS4_18smem_ptr_flag_bitsILi8EEENSR_INS5_IJSE_NSA_ILi8EEEEEENS5_IJSB_SE_EEEEEEEvNS4_8identityESY_NSZ_INS10_ILi2ELi4ELi3EEES13_NSR_INS5_IJS14_SF_EEENS5_IJSF_SB_EEEEEEEvS19_EENS_8epilogue10collective18CollectiveEpilogueINS1G_23Sm100TmaWarpSpecializedILi1ELi1ELi64ELb0ELb0EEEJSG_NS5_IJNSR_ISE_SB_EENSR_ISF_SB_EEEEEaSI_aSI_NS1G_6fusion15FusionCallbacksIS1K_NS1O_17LinearCombinationIaiaiLNS_15FloatRoundStyleE2EEESG_S1N_JEEENS4_5SM1004TMEM4LOAD26SM100_TMEM_LOAD_32dp32b64xESY_S1E_NS4_39AutoVectorizingCopyWithAssumedAlignmentILi128EEENS4_14SM90_TMA_STOREES1E_S1Z_S1Z_EEEvvEEEEvNT_6ParamsE,"aw",@nobits
	.sectionflags	@""
	.align	16
	.zero		1024


//--------------------- .nv.shared.reserved.0     --------------------------
	.section	.nv.shared.reserved.0,"aw",@nobits
	.weak		__nv_reservedSMEM_offset_0_alias
	.size		__nv_reservedSMEM_offset_0_alias, 0, 64
	.other		__nv_reservedSMEM_offset_0_alias,@"STO_CUDA_RESERVED_SHARED STV_DEFAULT"
__nv_reservedSMEM_offset_0_alias:
	.zero		0
.nv.shared.reserved.0:
	.zero		64
	.weak		__nv_reservedSMEM_tcgen05_partition
	.type		__nv_reservedSMEM_tcgen05_partition,@object
	.size		__nv_reservedSMEM_tcgen05_partition,(.L_0 - __nv_reservedSMEM_tcgen05_partition)
__nv_reservedSMEM_tcgen05_partition:
	.zero		32
.L_0:


//--------------------- .nv.global                --------------------------
	.section	.nv.global,"aw",@nobits
.nv.global:
	.type		_ZN40_INTERNAL_1d38c84a_4_k_cu_030aa10c_330074cute1_E,@object
	.size		_ZN40_INTERNAL_1d38c84a_4_k_cu_030aa10c_330074cute1_E,(_ZN40_INTERNAL_1d38c84a_4_k_cu_030aa10c_330074cuda3std3__45__cpo6cbeginE - _ZN40_INTERNAL_1d38c84a_4_k_cu_030aa10c_330074cute1_E)
_ZN40_INTERNAL_1d38c84a_4_k_cu_030aa10c_330074cute1_E:
	.zero		1
	.type		_ZN40_INTERNAL_1d38c84a_4_k_cu_030aa10c_330074cuda3std3__45__cpo6cbeginE,@object
	.size		_ZN40_INTERNAL_1d38c84a_4_k_cu_030aa10c_330074cuda3std3__45__cpo6cbeginE,(_ZN40_INTERNAL_1d38c84a_4_k_cu_030aa10c_330074cuda3std3__48in_placeE - _ZN40_INTERNAL_1d38c84a_4_k_cu_030aa10c_330074cuda3std3__45__cpo6cbeginE)
_ZN40_INTERNAL_1d38c84a_4_k_cu_030aa10c_330074cuda3std3__45__cpo6cbeginE:
	.zero		1
	.type		_ZN40_INTERNAL_1d38c84a_4_k_cu_030aa10c_330074cuda3std3__48in_placeE,@object
	.size		_ZN40_INTERNAL_1d38c84a_4_k_cu_030aa10c_330074cuda3std3__48in_placeE,(_ZN40_INTERNAL_1d38c84a_4_k_cu_030aa10c_330074cuda3std6ranges3__45__cpo9iter_moveE - _ZN40_INTERNAL_1d38c84a_4_k_cu_030aa10c_330074cuda3std3__48in_placeE)
_ZN40_INTERNAL_1d38c84a_4_k_cu_030aa10c_330074cuda3std3__48in_placeE:
	.zero		1
	.type		_ZN40_INTERNAL_1d38c84a_4_k_cu_030aa10c_330074cuda3std6ranges3__45__cpo9iter_moveE,@object
	.size		_ZN40_INTERNAL_1d38c84a_4_k_cu_030aa10c_330074cuda3std6ranges3__45__cpo9iter_moveE,(_ZN40_INTERNAL_1d38c84a_4_k_cu_030aa10c_330074cuda3std3__45__cpo5beginE - _ZN40_INTERNAL_1d38c84a_4_k_cu_030aa10c_330074cuda3std6ranges3__45__cpo9iter_moveE)
_ZN40_INTERNAL_1d38c84a_4_k_cu_030aa10c_330074cuda3std6ranges3__45__cpo9iter_moveE:
	.zero		1
	.type		_ZN40_INTERNAL_1d38c84a_4_k_cu_030aa10c_330074cuda3std3__45__cpo5beginE,@object
	.size		_ZN40_INTERNAL_1d38c84a_4_k_cu_030aa10c_330074cuda3std3__45__cpo5beginE,(_ZN40_INTERNAL_1d38c84a_4_k_cu_030aa10c_330074cuda3std3__442_GLOBAL__N__1d38c84a_4_k_cu_030aa10c_330076ignoreE - _ZN40_INTERNAL_1d38c84a_4_k_cu_030aa10c_330074cuda3std3__45__cpo5beginE)
_ZN40_INTERNAL_1d38c84a_4_k_cu_030aa10c_330074cuda3std3__45__cpo5beginE:
	.zero		1
	.type		_ZN40_INTERNAL_1d38c84a_4_k_cu_030aa10c_330074cuda3std3__442_GLOBAL__N__1d38c84a_4_k_cu_030aa10c_330076ignoreE,@object
	.size		_ZN40_INTERNAL_1d38c84a_4_k_cu_030aa10c_330074cuda3std3__442_GLOBAL__N__1d38c84a_4_k_cu_030aa10c_330076ignoreE,(_ZN40_INTERNAL_1d38c84a_4_k_cu_030aa10c_330074cute7productE - _ZN40_INTERNAL_1d38c84a_4_k_cu_030aa10c_330074cuda3std3__442_GLOBAL__N__1d38c84a_4_k_cu_030aa10c_330076ignoreE)
_ZN40_INTERNAL_1d38c84a_4_k_cu_030aa10c_330074cuda3std3__442_GLOBAL__N__1d38c84a_4_k_cu_030aa10c_330076ignoreE:
	.zero		1
	.type		_ZN40_INTERNAL_1d38c84a_4_k_cu_030aa10c_330074cute7productE,@object
	.size		_ZN40_INTERNAL_1d38c84a_4_k_cu_030aa10c_330074cute7productE,(_ZN40_INTERNAL_1d38c84a_4_k_cu_030aa10c_330074cuda3std3__45__cpo3endE - _ZN40_INTERNAL_1d38c84a_4_k_cu_030aa10c_330074cute7productE)
_ZN40_INTERNAL_1d38c84a_4_k_cu_030aa10c_330074cute7productE:
	.zero		1
	.type		_ZN40_INTERNAL_1d38c84a_4_k_cu_030aa10c_330074cuda3std3__45__cpo3endE,@object
	.size		_ZN40_INTERNAL_1d38c84a_4_k_cu_030aa10c_330074cuda3std3__45__cpo3endE,(_ZN40_INTERNAL_1d38c84a_4_k_cu_030aa10c_330074cuda3std3__419piecewise_constructE - _ZN40_INTERNAL_1d38c84a_4_k_cu_030aa10c_330074cuda3std3__45__cpo3endE)
_ZN40_INTERNAL_1d38c84a_4_k_cu_030aa10c_330074cuda3std3__45__cpo3endE:
	.zero		1
	.type		_ZN40_INTERNAL_1d38c84a_4_k_cu_030aa10c_330074cuda3std3__419piecewise_constructE,@object
	.size		_ZN40_INTERNAL_1d38c84a_4_k_cu_030aa10c_330074cuda3std3__419piecewise_constructE,(_ZN40_INTERNAL_1d38c84a_4_k_cu_030aa10c_330074cuda3std3__45__cpo4cendE - _ZN40_INTERNAL_1d38c84a_4_k_cu_030aa10c_330074cuda3std3__419piecewise_constructE)
_ZN40_INTERNAL_1d38c84a_4_k_cu_030aa10c_330074cuda3std3__419piecewise_constructE:
	.zero		1
	.type		_ZN40_INTERNAL_1d38c84a_4_k_cu_030aa10c_330074cuda3std3__45__cpo4cendE,@object
	.size		_ZN40_INTERNAL_1d38c84a_4_k_cu_030aa10c_330074cuda3std3__45__cpo4cendE,(_ZN40_INTERNAL_1d38c84a_4_k_cu_030aa10c_330074cuda3std6ranges3__45__cpo4swapE - _ZN40_INTERNAL_1d38c84a_4_k_cu_030aa10c_330074cuda3std3__45__cpo4cendE)
_ZN40_INTERNAL_1d38c84a_4_k_cu_030aa10c_330074cuda3std3__45__cpo4cendE:
	.zero		1
	.type		_ZN40_INTERNAL_1d38c84a_4_k_cu_030aa10c_330074cuda3std6ranges3__45__cpo4swapE,@object
	.size		_ZN40_INTERNAL_1d38c84a_4_k_cu_030aa10c_330074cuda3std6ranges3__45__cpo4swapE,(.L_10 - _ZN40_INTERNAL_1d38c84a_4_k_cu_030aa10c_330074cuda3std6ranges3__45__cpo4swapE)
_ZN40_INTERNAL_1d38c84a_4_k_cu_030aa10c_330074cuda3std6ranges3__45__cpo4swapE:
	.zero		1
.L_10:


//--------------------- .nv.constant0._ZN7cutlass13device_kernelINS_4gemm6kernel13GemmUniversalIN4cute5tupleIJiiiiEEENS1_10collective13CollectiveMmaINS1_35MainloopSm100TmaUmmaWarpSpecializedILi17ELi2ELi4ENS5_IJNS4_1CILi1EEESB_SB_EEEEENS5_IJNSA_ILi128EEENSA_ILi64EEESF_EEEaNS5_IJSB_llEEEaNS5_IJlSB_lEEENS4_8TiledMMAINS4_8MMA_AtomIJNS4_15SM100_MMA_S8_SSIaaiLi128ELi64ELNS4_4UMMA5MajorE1ELSN_0ELNSM_8SaturateE0EEEEEENS4_6LayoutISC_NS5_IJNSA_ILi0EEESS_SS_EEEEENS5_IJNS4_10UnderscoreESV_SV_EEEEENS4_13SM90_TMA_LOADENS4_14ComposedLayoutINS4_7SwizzleILi3ELi4ELi3EEENS4_18smem_ptr_flag_bitsILi8EEENSR_INS5_IJSE_NSA_ILi8EEEEEENS5_IJSB_SE_EEEEEEEvNS4_8identityESY_NSZ_INS10_ILi2ELi4ELi3EEES13_NSR_INS5_IJS14_SF_EEENS5_IJSF_SB_EEEEEEEvS19_EENS_8epilogue10collective18CollectiveEpilogueINS1G_23Sm100TmaWarpSpecializedILi1ELi1ELi64ELb0ELb0EEEJSG_NS5_IJNSR_ISE_SB_EENSR_ISF_SB_EEEEEaSI_aSI_NS1G_6fusion15FusionCallbacksIS1K_NS1O_17LinearCombinationIaiaiLNS_15FloatRoundStyleE2EEESG_S1N_JEEENS4_5SM1004TMEM4LOAD26SM100_TMEM_LOAD_32dp32b64xESY_S1E_NS4_39AutoVectorizingCopyWithAssumedAlignmentILi128EEENS4_14SM90_TMA_STOREES1E_S1Z_S1Z_EEEvvEEEEvNT_6ParamsE --------------------------
	.section	.nv.constant0._ZN7cutlass13device_kernelINS_4gemm6kernel13GemmUniversalIN4cute5tupleIJiiiiEEENS1_10collective13CollectiveMmaINS1_35MainloopSm100TmaUmmaWarpSpecializedILi17ELi2ELi4ENS5_IJNS4_1CILi1EEESB_SB_EEEEENS5_IJNSA_ILi128EEENSA_ILi64EEESF_EEEaNS5_IJSB_llEEEaNS5_IJlSB_lEEENS4_8TiledMMAINS4_8MMA_AtomIJNS4_15SM100_MMA_S8_SSIaaiLi128ELi64ELNS4_4UMMA5MajorE1ELSN_0ELNSM_8SaturateE0EEEEEENS4_6LayoutISC_NS5_IJNSA_ILi0EEESS_SS_EEEEENS5_IJNS4_10UnderscoreESV_SV_EEEEENS4_13SM90_TMA_LOADENS4_14ComposedLayoutINS4_7SwizzleILi3ELi4ELi3EEENS4_18smem_ptr_flag_bitsILi8EEENSR_INS5_IJSE_NSA_ILi8EEEEEENS5_IJSB_SE_EEEEEEEvNS4_8identityESY_NSZ_INS10_ILi2ELi4ELi3EEES13_NSR_INS5_IJS14_SF_EEENS5_IJSF_SB_EEEEEEEvS19_EENS_8epilogue10collective18CollectiveEpilogueINS1G_23Sm100TmaWarpSpecializedILi1ELi1ELi64ELb0ELb0EEEJSG_NS5_IJNSR_ISE_SB_EENSR_ISF_SB_EEEEEaSI_aSI_NS1G_6fusion15FusionCallbacksIS1K_NS1O_17LinearCombinationIaiaiLNS_15FloatRoundStyleE2EEESG_S1N_JEEENS4_5SM1004TMEM4LOAD26SM100_TMEM_LOAD_32dp32b64xESY_S1E_NS4_39AutoVectorizingCopyWithAssumedAlignmentILi128EEENS4_14SM90_TMA_STOREES1E_S1Z_S1Z_EEEvvEEEEvNT_6ParamsE,"a",@progbits
	.sectionflags	@""
	.align	4
.nv.constant0._ZN7cutlass13device_kernelINS_4gemm6kernel13GemmUniversalIN4cute5tupleIJiiiiEEENS1_10collective13CollectiveMmaINS1_35MainloopSm100TmaUmmaWarpSpecializedILi17ELi2ELi4ENS5_IJNS4_1CILi1EEESB_SB_EEEEENS5_IJNSA_ILi128EEENSA_ILi64EEESF_EEEaNS5_IJSB_llEEEaNS5_IJlSB_lEEENS4_8TiledMMAINS4_8MMA_AtomIJNS4_15SM100_MMA_S8_SSIaaiLi128ELi64ELNS4_4UMMA5MajorE1ELSN_0ELNSM_8SaturateE0EEEEEENS4_6LayoutISC_NS5_IJNSA_ILi0EEESS_SS_EEEEENS5_IJNS4_10UnderscoreESV_SV_EEEEENS4_13SM90_TMA_LOADENS4_14ComposedLayoutINS4_7SwizzleILi3ELi4ELi3EEENS4_18smem_ptr_flag_bitsILi8EEENSR_INS5_IJSE_NSA_ILi8EEEEEENS5_IJSB_SE_EEEEEEEvNS4_8identityESY_NSZ_INS10_ILi2ELi4ELi3EEES13_NSR_INS5_IJS14_SF_EEENS5_IJSF_SB_EEEEEEEvS19_EENS_8epilogue10collective18CollectiveEpilogueINS1G_23Sm100TmaWarpSpecializedILi1ELi1ELi64ELb0ELb0EEEJSG_NS5_IJNSR_ISE_SB_EENSR_ISF_SB_EEEEEaSI_aSI_NS1G_6fusion15FusionCallbacksIS1K_NS1O_17LinearCombinationIaiaiLNS_15FloatRoundStyleE2EEESG_S1N_JEEENS4_5SM1004TMEM4LOAD26SM100_TMEM_LOAD_32dp32b64xESY_S1E_NS4_39AutoVectorizingCopyWithAssumedAlignmentILi128EEENS4_14SM90_TMA_STOREES1E_S1Z_S1Z_EEEvvEEEEvNT_6ParamsE:
	.zero		2944


//--------------------- SYMBOLS --------------------------

	.type		.nv.reservedSmem.offset0,@object
	.size		.nv.reservedSmem.offset0,0x4
	.type		.nv.reservedSmem.cap,@object
	.size		.nv.reservedSmem.cap,0x4
	.type		__assertfail,@function
